//
// Generated by NVIDIA NVVM Compiler
//
// Compiler Build ID: CL-36424714
// Cuda compilation tools, release 13.0, V13.0.88
// Based on NVVM 20.0.0
//

.version 9.0
.target sm_100
.address_size 64

	// .globl	_Z8matmult1iiiPdS_S_

.visible .entry _Z8matmult1iiiPdS_S_(
	.param .u32 _Z8matmult1iiiPdS_S__param_0,
	.param .u32 _Z8matmult1iiiPdS_S__param_1,
	.param .u32 _Z8matmult1iiiPdS_S__param_2,
	.param .u64 .ptr .align 1 _Z8matmult1iiiPdS_S__param_3,
	.param .u64 .ptr .align 1 _Z8matmult1iiiPdS_S__param_4,
	.param .u64 .ptr .align 1 _Z8matmult1iiiPdS_S__param_5
)
{
	.reg .pred 	%p<11>;
	.reg .b32 	%r<45>;
	.reg .b64 	%rd<50>;
	.reg .b64 	%fd<61>;

	ld.param.u32 	%r20, [_Z8matmult1iiiPdS_S__param_0];
	ld.param.u32 	%r21, [_Z8matmult1iiiPdS_S__param_1];
	ld.param.u32 	%r22, [_Z8matmult1iiiPdS_S__param_2];
	ld.param.u64 	%rd12, [_Z8matmult1iiiPdS_S__param_3];
	ld.param.u64 	%rd13, [_Z8matmult1iiiPdS_S__param_4];
	ld.param.u64 	%rd14, [_Z8matmult1iiiPdS_S__param_5];
	cvta.to.global.u64 	%rd1, %rd13;
	cvta.to.global.u64 	%rd2, %rd14;
	min.s32 	%r23, %r20, %r22;
	min.s32 	%r24, %r23, %r21;
	setp.lt.s32 	%p1, %r24, 1;
	@%p1 bra 	$L__BB0_16;
	and.b32  	%r1, %r21, 7;
	add.s32 	%r2, %r1, -1;
	and.b32  	%r3, %r21, 3;
	and.b32  	%r4, %r21, 2147483640;
	and.b32  	%r5, %r21, 1;
	neg.s32 	%r6, %r4;
	cvta.to.global.u64 	%rd3, %rd12;
	mov.b32 	%r39, 0;
$L__BB0_2:
	mul.lo.s32 	%r27, %r39, %r21;
	mul.lo.s32 	%r8, %r39, %r22;
	cvt.u64.u32 	%rd4, %r27;
	mul.wide.u32 	%rd15, %r27, 8;
	add.s64 	%rd16, %rd2, %rd15;
	add.s64 	%rd5, %rd16, 32;
	mov.b32 	%r40, 0;
$L__BB0_3:
	setp.lt.u32 	%p2, %r21, 8;
	add.s32 	%r29, %r40, %r8;
	mul.wide.u32 	%rd17, %r29, 8;
	add.s64 	%rd6, %rd3, %rd17;
	mul.lo.s32 	%r10, %r40, %r21;
	mov.b32 	%r43, 0;
	@%p2 bra 	$L__BB0_6;
	mul.wide.u32 	%rd18, %r10, 8;
	add.s64 	%rd19, %rd1, %rd18;
	add.s64 	%rd48, %rd19, 32;
	mov.u64 	%rd49, %rd5;
	mov.u32 	%r41, %r6;
$L__BB0_5:
	.pragma "nounroll";
	ld.global.f64 	%fd1, [%rd49+-32];
	ld.global.f64 	%fd2, [%rd6];
	ld.global.f64 	%fd3, [%rd48+-32];
	fma.rn.f64 	%fd4, %fd2, %fd3, %fd1;
	st.global.f64 	[%rd49+-32], %fd4;
	ld.global.f64 	%fd5, [%rd49+-24];
	ld.global.f64 	%fd6, [%rd6];
	ld.global.f64 	%fd7, [%rd48+-24];
	fma.rn.f64 	%fd8, %fd6, %fd7, %fd5;
	st.global.f64 	[%rd49+-24], %fd8;
	ld.global.f64 	%fd9, [%rd49+-16];
	ld.global.f64 	%fd10, [%rd6];
	ld.global.f64 	%fd11, [%rd48+-16];
	fma.rn.f64 	%fd12, %fd10, %fd11, %fd9;
	st.global.f64 	[%rd49+-16], %fd12;
	ld.global.f64 	%fd13, [%rd49+-8];
	ld.global.f64 	%fd14, [%rd6];
	ld.global.f64 	%fd15, [%rd48+-8];
	fma.rn.f64 	%fd16, %fd14, %fd15, %fd13;
	st.global.f64 	[%rd49+-8], %fd16;
	ld.global.f64 	%fd17, [%rd49];
	ld.global.f64 	%fd18, [%rd6];
	ld.global.f64 	%fd19, [%rd48];
	fma.rn.f64 	%fd20, %fd18, %fd19, %fd17;
	st.global.f64 	[%rd49], %fd20;
	ld.global.f64 	%fd21, [%rd49+8];
	ld.global.f64 	%fd22, [%rd6];
	ld.global.f64 	%fd23, [%rd48+8];
	fma.rn.f64 	%fd24, %fd22, %fd23, %fd21;
	st.global.f64 	[%rd49+8], %fd24;
	ld.global.f64 	%fd25, [%rd49+16];
	ld.global.f64 	%fd26, [%rd6];
	ld.global.f64 	%fd27, [%rd48+16];
	fma.rn.f64 	%fd28, %fd26, %fd27, %fd25;
	st.global.f64 	[%rd49+16], %fd28;
	ld.global.f64 	%fd29, [%rd49+24];
	ld.global.f64 	%fd30, [%rd6];
	ld.global.f64 	%fd31, [%rd48+24];
	fma.rn.f64 	%fd32, %fd30, %fd31, %fd29;
	st.global.f64 	[%rd49+24], %fd32;
	add.s32 	%r41, %r41, 8;
	add.s64 	%rd49, %rd49, 64;
	add.s64 	%rd48, %rd48, 64;
	setp.ne.s32 	%p3, %r41, 0;
	mov.u32 	%r43, %r4;
	@%p3 bra 	$L__BB0_5;
$L__BB0_6:
	setp.eq.s32 	%p4, %r1, 0;
	@%p4 bra 	$L__BB0_14;
	setp.lt.u32 	%p5, %r2, 3;
	@%p5 bra 	$L__BB0_9;
	cvt.u32.u64 	%r30, %rd4;
	add.s32 	%r31, %r43, %r30;
	mul.wide.u32 	%rd20, %r31, 8;
	add.s64 	%rd21, %rd2, %rd20;
	ld.global.f64 	%fd33, [%rd21];
	ld.global.f64 	%fd34, [%rd6];
	add.s32 	%r32, %r43, %r10;
	mul.wide.u32 	%rd22, %r32, 8;
	add.s64 	%rd23, %rd1, %rd22;
	ld.global.f64 	%fd35, [%rd23];
	fma.rn.f64 	%fd36, %fd34, %fd35, %fd33;
	st.global.f64 	[%rd21], %fd36;
	cvt.u64.u32 	%rd24, %r43;
	add.s64 	%rd25, %rd24, %rd4;
	shl.b64 	%rd26, %rd25, 3;
	add.s64 	%rd27, %rd2, %rd26;
	ld.global.f64 	%fd37, [%rd27+8];
	ld.global.f64 	%fd38, [%rd6];
	cvt.u64.u32 	%rd28, %r10;
	add.s64 	%rd29, %rd24, %rd28;
	shl.b64 	%rd30, %rd29, 3;
	add.s64 	%rd31, %rd1, %rd30;
	ld.global.f64 	%fd39, [%rd31+8];
	fma.rn.f64 	%fd40, %fd38, %fd39, %fd37;
	st.global.f64 	[%rd27+8], %fd40;
	ld.global.f64 	%fd41, [%rd27+16];
	ld.global.f64 	%fd42, [%rd6];
	ld.global.f64 	%fd43, [%rd31+16];
	fma.rn.f64 	%fd44, %fd42, %fd43, %fd41;
	st.global.f64 	[%rd27+16], %fd44;
	ld.global.f64 	%fd45, [%rd27+24];
	ld.global.f64 	%fd46, [%rd6];
	ld.global.f64 	%fd47, [%rd31+24];
	fma.rn.f64 	%fd48, %fd46, %fd47, %fd45;
	st.global.f64 	[%rd27+24], %fd48;
	add.s32 	%r43, %r43, 4;
$L__BB0_9:
	setp.eq.s32 	%p6, %r3, 0;
	@%p6 bra 	$L__BB0_14;
	setp.eq.s32 	%p7, %r3, 1;
	@%p7 bra 	$L__BB0_12;
	cvt.u32.u64 	%r33, %rd4;
	add.s32 	%r34, %r43, %r33;
	mul.wide.u32 	%rd32, %r34, 8;
	add.s64 	%rd33, %rd2, %rd32;
	ld.global.f64 	%fd49, [%rd33];
	ld.global.f64 	%fd50, [%rd6];
	add.s32 	%r35, %r43, %r10;
	mul.wide.u32 	%rd34, %r35, 8;
	add.s64 	%rd35, %rd1, %rd34;
	ld.global.f64 	%fd51, [%rd35];
	fma.rn.f64 	%fd52, %fd50, %fd51, %fd49;
	st.global.f64 	[%rd33], %fd52;
	cvt.u64.u32 	%rd36, %r43;
	add.s64 	%rd37, %rd36, %rd4;
	shl.b64 	%rd38, %rd37, 3;
	add.s64 	%rd39, %rd2, %rd38;
	ld.global.f64 	%fd53, [%rd39+8];
	ld.global.f64 	%fd54, [%rd6];
	cvt.u64.u32 	%rd40, %r10;
	add.s64 	%rd41, %rd36, %rd40;
	shl.b64 	%rd42, %rd41, 3;
	add.s64 	%rd43, %rd1, %rd42;
	ld.global.f64 	%fd55, [%rd43+8];
	fma.rn.f64 	%fd56, %fd54, %fd55, %fd53;
	st.global.f64 	[%rd39+8], %fd56;
	add.s32 	%r43, %r43, 2;
$L__BB0_12:
	setp.eq.s32 	%p8, %r5, 0;
	@%p8 bra 	$L__BB0_14;
	cvt.u32.u64 	%r36, %rd4;
	add.s32 	%r37, %r43, %r36;
	mul.wide.u32 	%rd44, %r37, 8;
	add.s64 	%rd45, %rd2, %rd44;
	ld.global.f64 	%fd57, [%rd45];
	ld.global.f64 	%fd58, [%rd6];
	add.s32 	%r38, %r43, %r10;
	mul.wide.u32 	%rd46, %r38, 8;
	add.s64 	%rd47, %rd1, %rd46;
	ld.global.f64 	%fd59, [%rd47];
	fma.rn.f64 	%fd60, %fd58, %fd59, %fd57;
	st.global.f64 	[%rd45], %fd60;
$L__BB0_14:
	add.s32 	%r40, %r40, 1;
	setp.ne.s32 	%p9, %r40, %r22;
	@%p9 bra 	$L__BB0_3;
	add.s32 	%r39, %r39, 1;
	setp.ne.s32 	%p10, %r39, %r20;
	@%p10 bra 	$L__BB0_2;
$L__BB0_16:
	ret;

}
	// .globl	_Z8matmult2iiiPdS_S_
.visible .entry _Z8matmult2iiiPdS_S_(
	.param .u32 _Z8matmult2iiiPdS_S__param_0,
	.param .u32 _Z8matmult2iiiPdS_S__param_1,
	.param .u32 _Z8matmult2iiiPdS_S__param_2,
	.param .u64 .ptr .align 1 _Z8matmult2iiiPdS_S__param_3,
	.param .u64 .ptr .align 1 _Z8matmult2iiiPdS_S__param_4,
	.param .u64 .ptr .align 1 _Z8matmult2iiiPdS_S__param_5
)
{
	.reg .pred 	%p<14>;
	.reg .b32 	%r<41>;
	.reg .b64 	%rd<53>;
	.reg .b64 	%fd<55>;

	ld.param.u32 	%r20, [_Z8matmult2iiiPdS_S__param_0];
	ld.param.u32 	%r18, [_Z8matmult2iiiPdS_S__param_1];
	ld.param.u32 	%r19, [_Z8matmult2iiiPdS_S__param_2];
	ld.param.u64 	%rd8, [_Z8matmult2iiiPdS_S__param_3];
	ld.param.u64 	%rd9, [_Z8matmult2iiiPdS_S__param_4];
	ld.param.u64 	%rd7, [_Z8matmult2iiiPdS_S__param_5];
	cvta.to.global.u64 	%rd1, %rd9;
	cvta.to.global.u64 	%rd2, %rd8;
	mov.u32 	%r21, %ctaid.x;
	mov.u32 	%r22, %ntid.x;
	mov.u32 	%r23, %tid.x;
	mad.lo.s32 	%r1, %r21, %r22, %r23;
	mov.u32 	%r24, %ctaid.y;
	mov.u32 	%r25, %ntid.y;
	mov.u32 	%r26, %tid.y;
	mad.lo.s32 	%r2, %r24, %r25, %r26;
	setp.ge.s32 	%p1, %r2, %r20;
	setp.ge.s32 	%p2, %r1, %r18;
	or.pred  	%p3, %p1, %p2;
	setp.lt.s32 	%p4, %r19, 1;
	or.pred  	%p5, %p3, %p4;
	@%p5 bra 	$L__BB1_12;
	cvta.to.global.u64 	%rd10, %rd7;
	mad.lo.s32 	%r28, %r18, %r2, %r1;
	mul.wide.s32 	%rd11, %r28, 8;
	add.s64 	%rd3, %rd10, %rd11;
	mul.lo.s32 	%r3, %r19, %r2;
	ld.global.f64 	%fd52, [%rd3];
	and.b32  	%r4, %r19, 7;
	setp.lt.u32 	%p6, %r19, 8;
	mov.b32 	%r39, 0;
	@%p6 bra 	$L__BB1_4;
	and.b32  	%r39, %r19, 2147483640;
	neg.s32 	%r37, %r39;
	shl.b32 	%r7, %r18, 3;
	mul.wide.u32 	%rd12, %r3, 8;
	add.s64 	%rd13, %rd12, %rd2;
	add.s64 	%rd52, %rd13, 32;
	mul.wide.s32 	%rd16, %r18, 8;
	mov.u32 	%r36, %r1;
$L__BB1_3:
	.pragma "nounroll";
	ld.global.f64 	%fd9, [%rd52+-32];
	mul.wide.s32 	%rd14, %r36, 8;
	add.s64 	%rd15, %rd1, %rd14;
	ld.global.f64 	%fd10, [%rd15];
	fma.rn.f64 	%fd11, %fd9, %fd10, %fd52;
	st.global.f64 	[%rd3], %fd11;
	ld.global.f64 	%fd12, [%rd52+-24];
	add.s64 	%rd17, %rd15, %rd16;
	ld.global.f64 	%fd13, [%rd17];
	fma.rn.f64 	%fd14, %fd12, %fd13, %fd11;
	st.global.f64 	[%rd3], %fd14;
	ld.global.f64 	%fd15, [%rd52+-16];
	add.s64 	%rd18, %rd17, %rd16;
	ld.global.f64 	%fd16, [%rd18];
	fma.rn.f64 	%fd17, %fd15, %fd16, %fd14;
	st.global.f64 	[%rd3], %fd17;
	ld.global.f64 	%fd18, [%rd52+-8];
	add.s64 	%rd19, %rd18, %rd16;
	ld.global.f64 	%fd19, [%rd19];
	fma.rn.f64 	%fd20, %fd18, %fd19, %fd17;
	st.global.f64 	[%rd3], %fd20;
	ld.global.f64 	%fd21, [%rd52];
	add.s64 	%rd20, %rd19, %rd16;
	ld.global.f64 	%fd22, [%rd20];
	fma.rn.f64 	%fd23, %fd21, %fd22, %fd20;
	st.global.f64 	[%rd3], %fd23;
	ld.global.f64 	%fd24, [%rd52+8];
	add.s64 	%rd21, %rd20, %rd16;
	ld.global.f64 	%fd25, [%rd21];
	fma.rn.f64 	%fd26, %fd24, %fd25, %fd23;
	st.global.f64 	[%rd3], %fd26;
	ld.global.f64 	%fd27, [%rd52+16];
	add.s64 	%rd22, %rd21, %rd16;
	ld.global.f64 	%fd28, [%rd22];
	fma.rn.f64 	%fd29, %fd27, %fd28, %fd26;
	st.global.f64 	[%rd3], %fd29;
	ld.global.f64 	%fd30, [%rd52+24];
	add.s64 	%rd23, %rd22, %rd16;
	ld.global.f64 	%fd31, [%rd23];
	fma.rn.f64 	%fd52, %fd30, %fd31, %fd29;
	st.global.f64 	[%rd3], %fd52;
	add.s32 	%r37, %r37, 8;
	add.s32 	%r36, %r36, %r7;
	add.s64 	%rd52, %rd52, 64;
	setp.ne.s32 	%p7, %r37, 0;
	@%p7 bra 	$L__BB1_3;
$L__BB1_4:
	setp.eq.s32 	%p8, %r4, 0;
	@%p8 bra 	$L__BB1_12;
	and.b32  	%r13, %r19, 3;
	setp.lt.u32 	%p9, %r4, 4;
	@%p9 bra 	$L__BB1_7;
	add.s32 	%r29, %r39, %r3;
	mul.wide.u32 	%rd24, %r29, 8;
	add.s64 	%rd25, %rd2, %rd24;
	ld.global.f64 	%fd32, [%rd25];
	mad.lo.s32 	%r30, %r39, %r18, %r1;
	mul.wide.s32 	%rd26, %r30, 8;
	add.s64 	%rd27, %rd1, %rd26;
	ld.global.f64 	%fd33, [%rd27];
	fma.rn.f64 	%fd34, %fd32, %fd33, %fd52;
	st.global.f64 	[%rd3], %fd34;
	cvt.u64.u32 	%rd28, %r3;
	cvt.u64.u32 	%rd29, %r39;
	add.s64 	%rd30, %rd29, %rd28;
	shl.b64 	%rd31, %rd30, 3;
	add.s64 	%rd32, %rd2, %rd31;
	ld.global.f64 	%fd35, [%rd32+8];
	mul.wide.s32 	%rd33, %r18, 8;
	add.s64 	%rd34, %rd27, %rd33;
	ld.global.f64 	%fd36, [%rd34];
	fma.rn.f64 	%fd37, %fd35, %fd36, %fd34;
	st.global.f64 	[%rd3], %fd37;
	ld.global.f64 	%fd38, [%rd32+16];
	add.s64 	%rd35, %rd34, %rd33;
	ld.global.f64 	%fd39, [%rd35];
	fma.rn.f64 	%fd40, %fd38, %fd39, %fd37;
	st.global.f64 	[%rd3], %fd40;
	ld.global.f64 	%fd41, [%rd32+24];
	add.s64 	%rd36, %rd35, %rd33;
	ld.global.f64 	%fd42, [%rd36];
	fma.rn.f64 	%fd52, %fd41, %fd42, %fd40;
	st.global.f64 	[%rd3], %fd52;
	add.s32 	%r39, %r39, 4;
$L__BB1_7:
	setp.eq.s32 	%p10, %r13, 0;
	@%p10 bra 	$L__BB1_12;
	setp.eq.s32 	%p11, %r13, 1;
	@%p11 bra 	$L__BB1_10;
	add.s32 	%r31, %r39, %r3;
	mul.wide.u32 	%rd37, %r31, 8;
	add.s64 	%rd38, %rd2, %rd37;
	ld.global.f64 	%fd43, [%rd38];
	mad.lo.s32 	%r32, %r39, %r18, %r1;
	mul.wide.s32 	%rd39, %r32, 8;
	add.s64 	%rd40, %rd1, %rd39;
	ld.global.f64 	%fd44, [%rd40];
	fma.rn.f64 	%fd45, %fd43, %fd44, %fd52;
	st.global.f64 	[%rd3], %fd45;
	cvt.u64.u32 	%rd41, %r3;
	cvt.u64.u32 	%rd42, %r39;
	add.s64 	%rd43, %rd42, %rd41;
	shl.b64 	%rd44, %rd43, 3;
	add.s64 	%rd45, %rd2, %rd44;
	ld.global.f64 	%fd46, [%rd45+8];
	mul.wide.s32 	%rd46, %r18, 8;
	add.s64 	%rd47, %rd40, %rd46;
	ld.global.f64 	%fd47, [%rd47];
	fma.rn.f64 	%fd52, %fd46, %fd47, %fd45;
	st.global.f64 	[%rd3], %fd52;
	add.s32 	%r39, %r39, 2;
$L__BB1_10:
	and.b32  	%r33, %r19, 1;
	setp.eq.b32 	%p12, %r33, 1;
	not.pred 	%p13, %p12;
	@%p13 bra 	$L__BB1_12;
	add.s32 	%r34, %r39, %r3;
	mul.wide.u32 	%rd48, %r34, 8;
	add.s64 	%rd49, %rd2, %rd48;
	ld.global.f64 	%fd48, [%rd49];
	mad.lo.s32 	%r35, %r39, %r18, %r1;
	mul.wide.s32 	%rd50, %r35, 8;
	add.s64 	%rd51, %rd1, %rd50;
	ld.global.f64 	%fd49, [%rd51];
	fma.rn.f64 	%fd50, %fd48, %fd49, %fd52;
	st.global.f64 	[%rd3], %fd50;
$L__BB1_12:
	ret;

}
	// .globl	_Z8matmult3iiiPdS_S_
.visible .entry _Z8matmult3iiiPdS_S_(
	.param .u32 _Z8matmult3iiiPdS_S__param_0,
	.param .u32 _Z8matmult3iiiPdS_S__param_1,
	.param .u32 _Z8matmult3iiiPdS_S__param_2,
	.param .u64 .ptr .align 1 _Z8matmult3iiiPdS_S__param_3,
	.param .u64 .ptr .align 1 _Z8matmult3iiiPdS_S__param_4,
	.param .u64 .ptr .align 1 _Z8matmult3iiiPdS_S__param_5
)
{
	.reg .pred 	%p<26>;
	.reg .b32 	%r<81>;
	.reg .b64 	%rd<114>;
	.reg .b64 	%fd<175>;

	ld.param.u32 	%r39, [_Z8matmult3iiiPdS_S__param_0];
	ld.param.u32 	%r37, [_Z8matmult3iiiPdS_S__param_1];
	ld.param.u32 	%r38, [_Z8matmult3iiiPdS_S__param_2];
	ld.param.u64 	%rd14, [_Z8matmult3iiiPdS_S__param_3];
	ld.param.u64 	%rd15, [_Z8matmult3iiiPdS_S__param_4];
	ld.param.u64 	%rd16, [_Z8matmult3iiiPdS_S__param_5];
	cvta.to.global.u64 	%rd1, %rd15;
	cvta.to.global.u64 	%rd2, %rd14;
	cvta.to.global.u64 	%rd3, %rd16;
	mov.u32 	%r40, %ctaid.x;
	mov.u32 	%r41, %ntid.x;
	mov.u32 	%r42, %tid.x;
	mad.lo.s32 	%r1, %r40, %r41, %r42;
	mov.u32 	%r43, %ctaid.y;
	mov.u32 	%r44, %ntid.y;
	mov.u32 	%r45, %tid.y;
	mad.lo.s32 	%r46, %r43, %r44, %r45;
	shl.b32 	%r2, %r46, 1;
	add.s32 	%r3, %r39, -1;
	setp.ge.s32 	%p1, %r2, %r3;
	setp.ge.s32 	%p2, %r1, %r37;
	or.pred  	%p3, %p1, %p2;
	@%p3 bra 	$L__BB2_13;
	setp.lt.s32 	%p17, %r38, 1;
	@%p17 bra 	$L__BB2_25;
	mad.lo.s32 	%r57, %r2, %r37, %r1;
	mul.wide.s32 	%rd58, %r57, 8;
	add.s64 	%rd4, %rd3, %rd58;
	mul.lo.s32 	%r4, %r38, %r2;
	mul.wide.s32 	%rd5, %r37, 8;
	add.s64 	%rd6, %rd4, %rd5;
	add.s32 	%r5, %r4, %r38;
	setp.lt.u32 	%p18, %r38, 8;
	mov.b32 	%r76, 0;
	@%p18 bra 	$L__BB2_5;
	and.b32  	%r58, %r38, 2147483640;
	neg.s32 	%r72, %r58;
	mad.lo.s32 	%r70, %r38, %r2, %r38;
	mul.wide.u32 	%rd59, %r4, 8;
	add.s64 	%rd60, %rd59, %rd2;
	add.s64 	%rd112, %rd60, 32;
	mov.u32 	%r71, %r1;
$L__BB2_4:
	.pragma "nounroll";
	and.b32  	%r76, %r38, 2147483640;
	ld.global.f64 	%fd51, [%rd4];
	ld.global.f64 	%fd52, [%rd112+-32];
	mul.wide.s32 	%rd61, %r71, 8;
	add.s64 	%rd62, %rd1, %rd61;
	ld.global.f64 	%fd53, [%rd62];
	fma.rn.f64 	%fd54, %fd52, %fd53, %fd51;
	st.global.f64 	[%rd4], %fd54;
	ld.global.f64 	%fd55, [%rd6];
	mul.wide.u32 	%rd63, %r70, 8;
	add.s64 	%rd64, %rd2, %rd63;
	ld.global.f64 	%fd56, [%rd64];
	ld.global.f64 	%fd57, [%rd62];
	fma.rn.f64 	%fd58, %fd56, %fd57, %fd55;
	st.global.f64 	[%rd6], %fd58;
	ld.global.f64 	%fd59, [%rd4];
	ld.global.f64 	%fd60, [%rd112+-24];
	add.s64 	%rd65, %rd62, %rd5;
	ld.global.f64 	%fd61, [%rd65];
	fma.rn.f64 	%fd62, %fd60, %fd61, %fd59;
	st.global.f64 	[%rd4], %fd62;
	ld.global.f64 	%fd63, [%rd6];
	ld.global.f64 	%fd64, [%rd64+8];
	ld.global.f64 	%fd65, [%rd65];
	fma.rn.f64 	%fd66, %fd64, %fd65, %fd63;
	st.global.f64 	[%rd6], %fd66;
	ld.global.f64 	%fd67, [%rd4];
	ld.global.f64 	%fd68, [%rd112+-16];
	add.s64 	%rd66, %rd65, %rd5;
	ld.global.f64 	%fd69, [%rd66];
	fma.rn.f64 	%fd70, %fd68, %fd69, %fd67;
	st.global.f64 	[%rd4], %fd70;
	ld.global.f64 	%fd71, [%rd6];
	ld.global.f64 	%fd72, [%rd64+16];
	ld.global.f64 	%fd73, [%rd66];
	fma.rn.f64 	%fd74, %fd72, %fd73, %fd71;
	st.global.f64 	[%rd6], %fd74;
	ld.global.f64 	%fd75, [%rd4];
	ld.global.f64 	%fd76, [%rd112+-8];
	add.s64 	%rd67, %rd66, %rd5;
	ld.global.f64 	%fd77, [%rd67];
	fma.rn.f64 	%fd78, %fd76, %fd77, %fd75;
	st.global.f64 	[%rd4], %fd78;
	ld.global.f64 	%fd79, [%rd6];
	ld.global.f64 	%fd80, [%rd64+24];
	ld.global.f64 	%fd81, [%rd67];
	fma.rn.f64 	%fd82, %fd80, %fd81, %fd79;
	st.global.f64 	[%rd6], %fd82;
	ld.global.f64 	%fd83, [%rd4];
	ld.global.f64 	%fd84, [%rd112];
	add.s64 	%rd68, %rd67, %rd5;
	ld.global.f64 	%fd85, [%rd68];
	fma.rn.f64 	%fd86, %fd84, %fd85, %fd83;
	st.global.f64 	[%rd4], %fd86;
	ld.global.f64 	%fd87, [%rd6];
	ld.global.f64 	%fd88, [%rd64+32];
	ld.global.f64 	%fd89, [%rd68];
	fma.rn.f64 	%fd90, %fd88, %fd89, %fd87;
	st.global.f64 	[%rd6], %fd90;
	ld.global.f64 	%fd91, [%rd4];
	ld.global.f64 	%fd92, [%rd112+8];
	add.s64 	%rd69, %rd68, %rd5;
	ld.global.f64 	%fd93, [%rd69];
	fma.rn.f64 	%fd94, %fd92, %fd93, %fd91;
	st.global.f64 	[%rd4], %fd94;
	ld.global.f64 	%fd95, [%rd6];
	ld.global.f64 	%fd96, [%rd64+40];
	ld.global.f64 	%fd97, [%rd69];
	fma.rn.f64 	%fd98, %fd96, %fd97, %fd95;
	st.global.f64 	[%rd6], %fd98;
	ld.global.f64 	%fd99, [%rd4];
	ld.global.f64 	%fd100, [%rd112+16];
	add.s64 	%rd70, %rd69, %rd5;
	ld.global.f64 	%fd101, [%rd70];
	fma.rn.f64 	%fd102, %fd100, %fd101, %fd99;
	st.global.f64 	[%rd4], %fd102;
	ld.global.f64 	%fd103, [%rd6];
	ld.global.f64 	%fd104, [%rd64+48];
	ld.global.f64 	%fd105, [%rd70];
	fma.rn.f64 	%fd106, %fd104, %fd105, %fd103;
	st.global.f64 	[%rd6], %fd106;
	ld.global.f64 	%fd107, [%rd4];
	ld.global.f64 	%fd108, [%rd112+24];
	add.s64 	%rd71, %rd70, %rd5;
	ld.global.f64 	%fd109, [%rd71];
	fma.rn.f64 	%fd110, %fd108, %fd109, %fd107;
	st.global.f64 	[%rd4], %fd110;
	ld.global.f64 	%fd111, [%rd6];
	ld.global.f64 	%fd112, [%rd64+56];
	ld.global.f64 	%fd113, [%rd71];
	fma.rn.f64 	%fd114, %fd112, %fd113, %fd111;
	st.global.f64 	[%rd6], %fd114;
	add.s32 	%r72, %r72, 8;
	shl.b32 	%r59, %r37, 3;
	add.s32 	%r71, %r71, %r59;
	add.s32 	%r70, %r70, 8;
	add.s64 	%rd112, %rd112, 64;
	setp.eq.s32 	%p19, %r72, 0;
	@%p19 bra 	$L__BB2_5;
	bra.uni 	$L__BB2_4;
$L__BB2_5:
	and.b32  	%r25, %r38, 7;
	setp.eq.s32 	%p20, %r25, 0;
	@%p20 bra 	$L__BB2_25;
	and.b32  	%r26, %r38, 3;
	setp.lt.u32 	%p21, %r25, 4;
	@%p21 bra 	$L__BB2_8;
	ld.global.f64 	%fd115, [%rd4];
	add.s32 	%r60, %r76, %r4;
	mul.wide.u32 	%rd72, %r60, 8;
	add.s64 	%rd73, %rd2, %rd72;
	ld.global.f64 	%fd116, [%rd73];
	mad.lo.s32 	%r61, %r76, %r37, %r1;
	mul.wide.s32 	%rd74, %r61, 8;
	add.s64 	%rd75, %rd1, %rd74;
	ld.global.f64 	%fd117, [%rd75];
	fma.rn.f64 	%fd118, %fd116, %fd117, %fd115;
	st.global.f64 	[%rd4], %fd118;
	ld.global.f64 	%fd119, [%rd6];
	add.s32 	%r62, %r60, %r38;
	mul.wide.u32 	%rd76, %r62, 8;
	add.s64 	%rd77, %rd2, %rd76;
	ld.global.f64 	%fd120, [%rd77];
	ld.global.f64 	%fd121, [%rd75];
	fma.rn.f64 	%fd122, %fd120, %fd121, %fd119;
	st.global.f64 	[%rd6], %fd122;
	ld.global.f64 	%fd123, [%rd4];
	cvt.u64.u32 	%rd78, %r4;
	cvt.u64.u32 	%rd79, %r76;
	add.s64 	%rd80, %rd79, %rd78;
	shl.b64 	%rd81, %rd80, 3;
	add.s64 	%rd82, %rd2, %rd81;
	ld.global.f64 	%fd124, [%rd82+8];
	add.s64 	%rd83, %rd75, %rd5;
	ld.global.f64 	%fd125, [%rd83];
	fma.rn.f64 	%fd126, %fd124, %fd125, %fd123;
	st.global.f64 	[%rd4], %fd126;
	ld.global.f64 	%fd127, [%rd6];
	cvt.u64.u32 	%rd84, %r5;
	add.s64 	%rd85, %rd79, %rd84;
	shl.b64 	%rd86, %rd85, 3;
	add.s64 	%rd87, %rd2, %rd86;
	ld.global.f64 	%fd128, [%rd87+8];
	ld.global.f64 	%fd129, [%rd83];
	fma.rn.f64 	%fd130, %fd128, %fd129, %fd127;
	st.global.f64 	[%rd6], %fd130;
	ld.global.f64 	%fd131, [%rd4];
	ld.global.f64 	%fd132, [%rd82+16];
	add.s64 	%rd88, %rd83, %rd5;
	ld.global.f64 	%fd133, [%rd88];
	fma.rn.f64 	%fd134, %fd132, %fd133, %fd131;
	st.global.f64 	[%rd4], %fd134;
	ld.global.f64 	%fd135, [%rd6];
	ld.global.f64 	%fd136, [%rd87+16];
	ld.global.f64 	%fd137, [%rd88];
	fma.rn.f64 	%fd138, %fd136, %fd137, %fd135;
	st.global.f64 	[%rd6], %fd138;
	ld.global.f64 	%fd139, [%rd4];
	ld.global.f64 	%fd140, [%rd82+24];
	add.s64 	%rd89, %rd88, %rd5;
	ld.global.f64 	%fd141, [%rd89];
	fma.rn.f64 	%fd142, %fd140, %fd141, %fd139;
	st.global.f64 	[%rd4], %fd142;
	ld.global.f64 	%fd143, [%rd6];
	ld.global.f64 	%fd144, [%rd87+24];
	ld.global.f64 	%fd145, [%rd89];
	fma.rn.f64 	%fd146, %fd144, %fd145, %fd143;
	st.global.f64 	[%rd6], %fd146;
	add.s32 	%r76, %r76, 4;
$L__BB2_8:
	setp.eq.s32 	%p22, %r26, 0;
	@%p22 bra 	$L__BB2_25;
	setp.eq.s32 	%p23, %r26, 1;
	@%p23 bra 	$L__BB2_11;
	ld.global.f64 	%fd147, [%rd4];
	add.s32 	%r63, %r76, %r4;
	mul.wide.u32 	%rd90, %r63, 8;
	add.s64 	%rd91, %rd2, %rd90;
	ld.global.f64 	%fd148, [%rd91];
	mad.lo.s32 	%r64, %r76, %r37, %r1;
	mul.wide.s32 	%rd92, %r64, 8;
	add.s64 	%rd93, %rd1, %rd92;
	ld.global.f64 	%fd149, [%rd93];
	fma.rn.f64 	%fd150, %fd148, %fd149, %fd147;
	st.global.f64 	[%rd4], %fd150;
	ld.global.f64 	%fd151, [%rd6];
	add.s32 	%r65, %r63, %r38;
	mul.wide.u32 	%rd94, %r65, 8;
	add.s64 	%rd95, %rd2, %rd94;
	ld.global.f64 	%fd152, [%rd95];
	ld.global.f64 	%fd153, [%rd93];
	fma.rn.f64 	%fd154, %fd152, %fd153, %fd151;
	st.global.f64 	[%rd6], %fd154;
	ld.global.f64 	%fd155, [%rd4];
	cvt.u64.u32 	%rd96, %r4;
	cvt.u64.u32 	%rd97, %r76;
	add.s64 	%rd98, %rd97, %rd96;
	shl.b64 	%rd99, %rd98, 3;
	add.s64 	%rd100, %rd2, %rd99;
	ld.global.f64 	%fd156, [%rd100+8];
	add.s64 	%rd101, %rd93, %rd5;
	ld.global.f64 	%fd157, [%rd101];
	fma.rn.f64 	%fd158, %fd156, %fd157, %fd155;
	st.global.f64 	[%rd4], %fd158;
	ld.global.f64 	%fd159, [%rd6];
	cvt.u64.u32 	%rd102, %r5;
	add.s64 	%rd103, %rd97, %rd102;
	shl.b64 	%rd104, %rd103, 3;
	add.s64 	%rd105, %rd2, %rd104;
	ld.global.f64 	%fd160, [%rd105+8];
	ld.global.f64 	%fd161, [%rd101];
	fma.rn.f64 	%fd162, %fd160, %fd161, %fd159;
	st.global.f64 	[%rd6], %fd162;
	add.s32 	%r76, %r76, 2;
$L__BB2_11:
	and.b32  	%r66, %r38, 1;
	setp.eq.b32 	%p24, %r66, 1;
	not.pred 	%p25, %p24;
	@%p25 bra 	$L__BB2_25;
	ld.global.f64 	%fd163, [%rd4];
	add.s32 	%r67, %r76, %r4;
	mul.wide.u32 	%rd106, %r67, 8;
	add.s64 	%rd107, %rd2, %rd106;
	ld.global.f64 	%fd164, [%rd107];
	mad.lo.s32 	%r68, %r76, %r37, %r1;
	mul.wide.s32 	%rd108, %r68, 8;
	add.s64 	%rd109, %rd1, %rd108;
	ld.global.f64 	%fd165, [%rd109];
	fma.rn.f64 	%fd166, %fd164, %fd165, %fd163;
	st.global.f64 	[%rd4], %fd166;
	ld.global.f64 	%fd167, [%rd6];
	add.s32 	%r69, %r67, %r38;
	mul.wide.u32 	%rd110, %r69, 8;
	add.s64 	%rd111, %rd2, %rd110;
	ld.global.f64 	%fd168, [%rd111];
	ld.global.f64 	%fd169, [%rd109];
	fma.rn.f64 	%fd170, %fd168, %fd169, %fd167;
	st.global.f64 	[%rd6], %fd170;
	bra.uni 	$L__BB2_25;
$L__BB2_13:
	setp.ge.s32 	%p4, %r1, %r37;
	setp.ne.s32 	%p5, %r2, %r3;
	setp.lt.s32 	%p6, %r38, 1;
	or.pred  	%p7, %p5, %p6;
	or.pred  	%p8, %p7, %p4;
	@%p8 bra 	$L__BB2_25;
	mad.lo.s32 	%r48, %r2, %r37, %r1;
	mul.wide.s32 	%rd17, %r48, 8;
	add.s64 	%rd10, %rd3, %rd17;
	mul.lo.s32 	%r15, %r38, %r2;
	ld.global.f64 	%fd172, [%rd10];
	and.b32  	%r16, %r38, 7;
	setp.lt.u32 	%p9, %r38, 8;
	mov.b32 	%r79, 0;
	@%p9 bra 	$L__BB2_17;
	and.b32  	%r79, %r38, 2147483640;
	neg.s32 	%r74, %r79;
	shl.b32 	%r19, %r37, 3;
	mul.wide.u32 	%rd18, %r15, 8;
	add.s64 	%rd19, %rd18, %rd2;
	add.s64 	%rd113, %rd19, 32;
	mul.wide.s32 	%rd22, %r37, 8;
	mov.u32 	%r73, %r1;
$L__BB2_16:
	.pragma "nounroll";
	ld.global.f64 	%fd9, [%rd113+-32];
	mul.wide.s32 	%rd20, %r73, 8;
	add.s64 	%rd21, %rd1, %rd20;
	ld.global.f64 	%fd10, [%rd21];
	fma.rn.f64 	%fd11, %fd9, %fd10, %fd172;
	st.global.f64 	[%rd10], %fd11;
	ld.global.f64 	%fd12, [%rd113+-24];
	add.s64 	%rd23, %rd21, %rd22;
	ld.global.f64 	%fd13, [%rd23];
	fma.rn.f64 	%fd14, %fd12, %fd13, %fd11;
	st.global.f64 	[%rd10], %fd14;
	ld.global.f64 	%fd15, [%rd113+-16];
	add.s64 	%rd24, %rd23, %rd22;
	ld.global.f64 	%fd16, [%rd24];
	fma.rn.f64 	%fd17, %fd15, %fd16, %fd14;
	st.global.f64 	[%rd10], %fd17;
	ld.global.f64 	%fd18, [%rd113+-8];
	add.s64 	%rd25, %rd24, %rd22;
	ld.global.f64 	%fd19, [%rd25];
	fma.rn.f64 	%fd20, %fd18, %fd19, %fd17;
	st.global.f64 	[%rd10], %fd20;
	ld.global.f64 	%fd21, [%rd113];
	add.s64 	%rd26, %rd25, %rd22;
	ld.global.f64 	%fd22, [%rd26];
	fma.rn.f64 	%fd23, %fd21, %fd22, %fd20;
	st.global.f64 	[%rd10], %fd23;
	ld.global.f64 	%fd24, [%rd113+8];
	add.s64 	%rd27, %rd26, %rd22;
	ld.global.f64 	%fd25, [%rd27];
	fma.rn.f64 	%fd26, %fd24, %fd25, %fd23;
	st.global.f64 	[%rd10], %fd26;
	ld.global.f64 	%fd27, [%rd113+16];
	add.s64 	%rd28, %rd27, %rd22;
	ld.global.f64 	%fd28, [%rd28];
	fma.rn.f64 	%fd29, %fd27, %fd28, %fd26;
	st.global.f64 	[%rd10], %fd29;
	ld.global.f64 	%fd30, [%rd113+24];
	add.s64 	%rd29, %rd28, %rd22;
	ld.global.f64 	%fd31, [%rd29];
	fma.rn.f64 	%fd172, %fd30, %fd31, %fd29;
	st.global.f64 	[%rd10], %fd172;
	add.s32 	%r74, %r74, 8;
	add.s32 	%r73, %r73, %r19;
	add.s64 	%rd113, %rd113, 64;
	setp.eq.s32 	%p10, %r74, 0;
	@%p10 bra 	$L__BB2_17;
	bra.uni 	$L__BB2_16;
$L__BB2_17:
	setp.eq.s32 	%p11, %r16, 0;
	@%p11 bra 	$L__BB2_25;
	and.b32  	%r32, %r38, 3;
	setp.lt.u32 	%p12, %r16, 4;
	@%p12 bra 	$L__BB2_20;
	add.s32 	%r49, %r79, %r15;
	mul.wide.u32 	%rd30, %r49, 8;
	add.s64 	%rd31, %rd2, %rd30;
	ld.global.f64 	%fd32, [%rd31];
	mad.lo.s32 	%r50, %r79, %r37, %r1;
	mul.wide.s32 	%rd32, %r50, 8;
	add.s64 	%rd33, %rd1, %rd32;
	ld.global.f64 	%fd33, [%rd33];
	fma.rn.f64 	%fd34, %fd32, %fd33, %fd172;
	st.global.f64 	[%rd10], %fd34;
	cvt.u64.u32 	%rd34, %r15;
	cvt.u64.u32 	%rd35, %r79;
	add.s64 	%rd36, %rd35, %rd34;
	shl.b64 	%rd37, %rd36, 3;
	add.s64 	%rd38, %rd2, %rd37;
	ld.global.f64 	%fd35, [%rd38+8];
	mul.wide.s32 	%rd39, %r37, 8;
	add.s64 	%rd40, %rd33, %rd39;
	ld.global.f64 	%fd36, [%rd40];
	fma.rn.f64 	%fd37, %fd35, %fd36, %fd34;
	st.global.f64 	[%rd10], %fd37;
	ld.global.f64 	%fd38, [%rd38+16];
	add.s64 	%rd41, %rd40, %rd39;
	ld.global.f64 	%fd39, [%rd41];
	fma.rn.f64 	%fd40, %fd38, %fd39, %fd37;
	st.global.f64 	[%rd10], %fd40;
	ld.global.f64 	%fd41, [%rd38+24];
	add.s64 	%rd42, %rd41, %rd39;
	ld.global.f64 	%fd42, [%rd42];
	fma.rn.f64 	%fd172, %fd41, %fd42, %fd40;
	st.global.f64 	[%rd10], %fd172;
	add.s32 	%r79, %r79, 4;
$L__BB2_20:
	setp.eq.s32 	%p13, %r32, 0;
	@%p13 bra 	$L__BB2_25;
	setp.eq.s32 	%p14, %r32, 1;
	@%p14 bra 	$L__BB2_23;
	add.s32 	%r51, %r79, %r15;
	mul.wide.u32 	%rd43, %r51, 8;
	add.s64 	%rd44, %rd2, %rd43;
	ld.global.f64 	%fd43, [%rd44];
	mad.lo.s32 	%r52, %r79, %r37, %r1;
	mul.wide.s32 	%rd45, %r52, 8;
	add.s64 	%rd46, %rd1, %rd45;
	ld.global.f64 	%fd44, [%rd46];
	fma.rn.f64 	%fd45, %fd43, %fd44, %fd172;
	st.global.f64 	[%rd10], %fd45;
	cvt.u64.u32 	%rd47, %r15;
	cvt.u64.u32 	%rd48, %r79;
	add.s64 	%rd49, %rd48, %rd47;
	shl.b64 	%rd50, %rd49, 3;
	add.s64 	%rd51, %rd2, %rd50;
	ld.global.f64 	%fd46, [%rd51+8];
	mul.wide.s32 	%rd52, %r37, 8;
	add.s64 	%rd53, %rd46, %rd52;
	ld.global.f64 	%fd47, [%rd53];
	fma.rn.f64 	%fd172, %fd46, %fd47, %fd45;
	st.global.f64 	[%rd10], %fd172;
	add.s32 	%r79, %r79, 2;
$L__BB2_23:
	and.b32  	%r53, %r38, 1;
	setp.eq.b32 	%p15, %r53, 1;
	not.pred 	%p16, %p15;
	@%p16 bra 	$L__BB2_25;
	add.s32 	%r54, %r79, %r15;
	mul.wide.u32 	%rd54, %r54, 8;
	add.s64 	%rd55, %rd2, %rd54;
	ld.global.f64 	%fd48, [%rd55];
	mad.lo.s32 	%r55, %r79, %r37, %r1;
	mul.wide.s32 	%rd56, %r55, 8;
	add.s64 	%rd57, %rd1, %rd56;
	ld.global.f64 	%fd49, [%rd57];
	fma.rn.f64 	%fd50, %fd48, %fd49, %fd172;
	st.global.f64 	[%rd10], %fd50;
$L__BB2_25:
	ret;

}
	// .globl	_Z8matmult4iiiPdS_S_i
.visible .entry _Z8matmult4iiiPdS_S_i(
	.param .u32 _Z8matmult4iiiPdS_S_i_param_0,
	.param .u32 _Z8matmult4iiiPdS_S_i_param_1,
	.param .u32 _Z8matmult4iiiPdS_S_i_param_2,
	.param .u64 .ptr .align 1 _Z8matmult4iiiPdS_S_i_param_3,
	.param .u64 .ptr .align 1 _Z8matmult4iiiPdS_S_i_param_4,
	.param .u64 .ptr .align 1 _Z8matmult4iiiPdS_S_i_param_5,
	.param .u32 _Z8matmult4iiiPdS_S_i_param_6
)
{
	.reg .pred 	%p<21>;
	.reg .b32 	%r<67>;
	.reg .b64 	%rd<80>;
	.reg .b64 	%fd<125>;

	ld.param.u32 	%r35, [_Z8matmult4iiiPdS_S_i_param_0];
	ld.param.u32 	%r36, [_Z8matmult4iiiPdS_S_i_param_1];
	ld.param.u32 	%r37, [_Z8matmult4iiiPdS_S_i_param_2];
	ld.param.u64 	%rd19, [_Z8matmult4iiiPdS_S_i_param_5];
	ld.param.u32 	%r38, [_Z8matmult4iiiPdS_S_i_param_6];
	cvta.to.global.u64 	%rd1, %rd19;
	mov.u32 	%r39, %ctaid.x;
	mov.u32 	%r40, %ntid.x;
	mov.u32 	%r41, %tid.x;
	mad.lo.s32 	%r1, %r39, %r40, %r41;
	mov.u32 	%r42, %ctaid.y;
	mov.u32 	%r43, %ntid.y;
	mov.u32 	%r44, %tid.y;
	mad.lo.s32 	%r45, %r42, %r43, %r44;
	mul.lo.s32 	%r2, %r38, %r45;
	sub.s32 	%r3, %r35, %r38;
	setp.ge.s32 	%p1, %r2, %r3;
	setp.ge.s32 	%p2, %r1, %r36;
	or.pred  	%p3, %p2, %p1;
	@%p3 bra 	$L__BB3_7;
	setp.lt.s32 	%p16, %r37, 1;
	@%p16 bra 	$L__BB3_18;
	mad.lo.s32 	%r52, %r2, %r36, %r1;
	mul.wide.s32 	%rd38, %r52, 8;
	add.s64 	%rd2, %rd1, %rd38;
	mul.lo.s32 	%r4, %r2, %r37;
	mul.wide.s32 	%rd39, %r36, 8;
	add.s64 	%rd3, %rd2, %rd39;
	add.s64 	%rd4, %rd3, %rd39;
	add.s64 	%rd5, %rd4, %rd39;
	add.s64 	%rd6, %rd5, %rd39;
	add.s64 	%rd7, %rd6, %rd39;
	add.s64 	%rd8, %rd7, %rd39;
	setp.eq.s32 	%p17, %r37, 1;
	mov.b32 	%r66, 0;
	@%p17 bra 	$L__BB3_5;
	and.b32  	%r53, %r37, 2147483646;
	neg.s32 	%r60, %r53;
	mov.u32 	%r58, %r4;
	mov.u32 	%r59, %r1;
$L__BB3_4:
	ld.param.u64 	%rd78, [_Z8matmult4iiiPdS_S_i_param_4];
	ld.param.u64 	%rd75, [_Z8matmult4iiiPdS_S_i_param_3];
	and.b32  	%r66, %r37, 2147483646;
	ld.global.f64 	%fd29, [%rd2];
	cvta.to.global.u64 	%rd40, %rd75;
	mul.wide.s32 	%rd41, %r58, 8;
	add.s64 	%rd42, %rd40, %rd41;
	ld.global.f64 	%fd30, [%rd42];
	cvta.to.global.u64 	%rd43, %rd78;
	mul.wide.s32 	%rd44, %r59, 8;
	add.s64 	%rd45, %rd43, %rd44;
	ld.global.f64 	%fd31, [%rd45];
	fma.rn.f64 	%fd32, %fd30, %fd31, %fd29;
	st.global.f64 	[%rd2], %fd32;
	ld.global.f64 	%fd33, [%rd3];
	mul.wide.u32 	%rd46, %r37, 8;
	add.s64 	%rd47, %rd42, %rd46;
	ld.global.f64 	%fd34, [%rd47];
	ld.global.f64 	%fd35, [%rd45];
	fma.rn.f64 	%fd36, %fd34, %fd35, %fd33;
	st.global.f64 	[%rd3], %fd36;
	ld.global.f64 	%fd37, [%rd4];
	add.s64 	%rd48, %rd47, %rd46;
	ld.global.f64 	%fd38, [%rd48];
	ld.global.f64 	%fd39, [%rd45];
	fma.rn.f64 	%fd40, %fd38, %fd39, %fd37;
	st.global.f64 	[%rd4], %fd40;
	ld.global.f64 	%fd41, [%rd5];
	add.s64 	%rd49, %rd48, %rd46;
	ld.global.f64 	%fd42, [%rd49];
	ld.global.f64 	%fd43, [%rd45];
	fma.rn.f64 	%fd44, %fd42, %fd43, %fd41;
	st.global.f64 	[%rd5], %fd44;
	ld.global.f64 	%fd45, [%rd6];
	add.s64 	%rd50, %rd49, %rd46;
	ld.global.f64 	%fd46, [%rd50];
	ld.global.f64 	%fd47, [%rd45];
	fma.rn.f64 	%fd48, %fd46, %fd47, %fd45;
	st.global.f64 	[%rd6], %fd48;
	ld.global.f64 	%fd49, [%rd7];
	add.s64 	%rd51, %rd50, %rd46;
	ld.global.f64 	%fd50, [%rd51];
	ld.global.f64 	%fd51, [%rd45];
	fma.rn.f64 	%fd52, %fd50, %fd51, %fd49;
	st.global.f64 	[%rd7], %fd52;
	ld.global.f64 	%fd53, [%rd8];
	add.s64 	%rd52, %rd51, %rd46;
	ld.global.f64 	%fd54, [%rd52];
	ld.global.f64 	%fd55, [%rd45];
	fma.rn.f64 	%fd56, %fd54, %fd55, %fd53;
	st.global.f64 	[%rd8], %fd56;
	mul.wide.s32 	%rd53, %r36, 8;
	add.s64 	%rd54, %rd8, %rd53;
	ld.global.f64 	%fd57, [%rd54];
	add.s64 	%rd55, %rd52, %rd46;
	ld.global.f64 	%fd58, [%rd55];
	ld.global.f64 	%fd59, [%rd45];
	fma.rn.f64 	%fd60, %fd58, %fd59, %fd57;
	st.global.f64 	[%rd54], %fd60;
	ld.global.f64 	%fd61, [%rd2];
	ld.global.f64 	%fd62, [%rd42+8];
	add.s64 	%rd56, %rd45, %rd53;
	ld.global.f64 	%fd63, [%rd56];
	fma.rn.f64 	%fd64, %fd62, %fd63, %fd61;
	st.global.f64 	[%rd2], %fd64;
	ld.global.f64 	%fd65, [%rd3];
	ld.global.f64 	%fd66, [%rd47+8];
	ld.global.f64 	%fd67, [%rd56];
	fma.rn.f64 	%fd68, %fd66, %fd67, %fd65;
	st.global.f64 	[%rd3], %fd68;
	ld.global.f64 	%fd69, [%rd4];
	ld.global.f64 	%fd70, [%rd48+8];
	ld.global.f64 	%fd71, [%rd56];
	fma.rn.f64 	%fd72, %fd70, %fd71, %fd69;
	st.global.f64 	[%rd4], %fd72;
	ld.global.f64 	%fd73, [%rd5];
	ld.global.f64 	%fd74, [%rd49+8];
	ld.global.f64 	%fd75, [%rd56];
	fma.rn.f64 	%fd76, %fd74, %fd75, %fd73;
	st.global.f64 	[%rd5], %fd76;
	ld.global.f64 	%fd77, [%rd6];
	ld.global.f64 	%fd78, [%rd50+8];
	ld.global.f64 	%fd79, [%rd56];
	fma.rn.f64 	%fd80, %fd78, %fd79, %fd77;
	st.global.f64 	[%rd6], %fd80;
	ld.global.f64 	%fd81, [%rd7];
	ld.global.f64 	%fd82, [%rd51+8];
	ld.global.f64 	%fd83, [%rd56];
	fma.rn.f64 	%fd84, %fd82, %fd83, %fd81;
	st.global.f64 	[%rd7], %fd84;
	ld.global.f64 	%fd85, [%rd8];
	ld.global.f64 	%fd86, [%rd52+8];
	ld.global.f64 	%fd87, [%rd56];
	fma.rn.f64 	%fd88, %fd86, %fd87, %fd85;
	st.global.f64 	[%rd8], %fd88;
	ld.global.f64 	%fd89, [%rd54];
	ld.global.f64 	%fd90, [%rd55+8];
	ld.global.f64 	%fd91, [%rd56];
	fma.rn.f64 	%fd92, %fd90, %fd91, %fd89;
	st.global.f64 	[%rd54], %fd92;
	add.s32 	%r60, %r60, 2;
	shl.b32 	%r54, %r36, 1;
	add.s32 	%r59, %r59, %r54;
	add.s32 	%r58, %r58, 2;
	setp.eq.s32 	%p18, %r60, 0;
	@%p18 bra 	$L__BB3_5;
	bra.uni 	$L__BB3_4;
$L__BB3_5:
	and.b32  	%r55, %r37, 1;
	setp.eq.b32 	%p19, %r55, 1;
	not.pred 	%p20, %p19;
	@%p20 bra 	$L__BB3_18;
	ld.param.u64 	%rd79, [_Z8matmult4iiiPdS_S_i_param_4];
	ld.param.u64 	%rd76, [_Z8matmult4iiiPdS_S_i_param_3];
	ld.global.f64 	%fd93, [%rd2];
	add.s32 	%r56, %r66, %r4;
	cvta.to.global.u64 	%rd57, %rd76;
	mul.wide.s32 	%rd58, %r56, 8;
	add.s64 	%rd59, %rd57, %rd58;
	ld.global.f64 	%fd94, [%rd59];
	mad.lo.s32 	%r57, %r66, %r36, %r1;
	cvta.to.global.u64 	%rd60, %rd79;
	mul.wide.s32 	%rd61, %r57, 8;
	add.s64 	%rd62, %rd60, %rd61;
	ld.global.f64 	%fd95, [%rd62];
	fma.rn.f64 	%fd96, %fd94, %fd95, %fd93;
	st.global.f64 	[%rd2], %fd96;
	ld.global.f64 	%fd97, [%rd3];
	mul.wide.u32 	%rd63, %r37, 8;
	add.s64 	%rd64, %rd59, %rd63;
	ld.global.f64 	%fd98, [%rd64];
	ld.global.f64 	%fd99, [%rd62];
	fma.rn.f64 	%fd100, %fd98, %fd99, %fd97;
	st.global.f64 	[%rd3], %fd100;
	ld.global.f64 	%fd101, [%rd4];
	add.s64 	%rd65, %rd64, %rd63;
	ld.global.f64 	%fd102, [%rd65];
	ld.global.f64 	%fd103, [%rd62];
	fma.rn.f64 	%fd104, %fd102, %fd103, %fd101;
	st.global.f64 	[%rd4], %fd104;
	ld.global.f64 	%fd105, [%rd5];
	add.s64 	%rd66, %rd65, %rd63;
	ld.global.f64 	%fd106, [%rd66];
	ld.global.f64 	%fd107, [%rd62];
	fma.rn.f64 	%fd108, %fd106, %fd107, %fd105;
	st.global.f64 	[%rd5], %fd108;
	ld.global.f64 	%fd109, [%rd6];
	add.s64 	%rd67, %rd66, %rd63;
	ld.global.f64 	%fd110, [%rd67];
	ld.global.f64 	%fd111, [%rd62];
	fma.rn.f64 	%fd112, %fd110, %fd111, %fd109;
	st.global.f64 	[%rd6], %fd112;
	ld.global.f64 	%fd113, [%rd7];
	add.s64 	%rd68, %rd67, %rd63;
	ld.global.f64 	%fd114, [%rd68];
	ld.global.f64 	%fd115, [%rd62];
	fma.rn.f64 	%fd116, %fd114, %fd115, %fd113;
	st.global.f64 	[%rd7], %fd116;
	ld.global.f64 	%fd117, [%rd8];
	add.s64 	%rd69, %rd68, %rd63;
	ld.global.f64 	%fd118, [%rd69];
	ld.global.f64 	%fd119, [%rd62];
	fma.rn.f64 	%fd120, %fd118, %fd119, %fd117;
	st.global.f64 	[%rd8], %fd120;
	mul.wide.s32 	%rd70, %r36, 8;
	add.s64 	%rd71, %rd8, %rd70;
	ld.global.f64 	%fd121, [%rd71];
	add.s64 	%rd72, %rd69, %rd63;
	ld.global.f64 	%fd122, [%rd72];
	ld.global.f64 	%fd123, [%rd62];
	fma.rn.f64 	%fd124, %fd122, %fd123, %fd121;
	st.global.f64 	[%rd71], %fd124;
	bra.uni 	$L__BB3_18;
$L__BB3_7:
	setp.ge.s32 	%p4, %r1, %r36;
	setp.lt.s32 	%p5, %r2, %r3;
	setp.lt.s32 	%p6, %r37, 1;
	or.pred  	%p7, %p5, %p6;
	or.pred  	%p8, %p7, %p4;
	@%p8 bra 	$L__BB3_18;
	sub.s32 	%r47, %r35, %r2;
	and.b32  	%r13, %r47, 3;
	mad.lo.s32 	%r48, %r2, %r36, %r1;
	mul.wide.s32 	%rd20, %r48, 8;
	add.s64 	%rd9, %rd1, %rd20;
	mul.lo.s32 	%r14, %r2, %r37;
	add.s32 	%r15, %r2, 1;
	mul.wide.s32 	%rd10, %r36, 8;
	add.s64 	%rd11, %rd9, %rd10;
	add.s32 	%r16, %r2, 2;
	add.s64 	%rd12, %rd11, %rd10;
	add.s32 	%r17, %r2, 3;
	sub.s32 	%r18, %r2, %r35;
	neg.s32 	%r19, %r35;
	shl.b32 	%r20, %r37, 2;
	shl.b32 	%r21, %r36, 2;
	mov.b32 	%r61, 0;
$L__BB3_9:
	setp.ge.s32 	%p9, %r2, %r35;
	@%p9 bra 	$L__BB3_17;
	ld.param.u64 	%rd77, [_Z8matmult4iiiPdS_S_i_param_4];
	setp.eq.s32 	%p10, %r13, 0;
	mad.lo.s32 	%r49, %r61, %r36, %r1;
	cvta.to.global.u64 	%rd21, %rd77;
	mul.wide.s32 	%rd22, %r49, 8;
	add.s64 	%rd13, %rd21, %rd22;
	mov.u32 	%r62, %r2;
	@%p10 bra 	$L__BB3_14;
	ld.param.u64 	%rd73, [_Z8matmult4iiiPdS_S_i_param_3];
	setp.eq.s32 	%p11, %r13, 1;
	ld.global.f64 	%fd1, [%rd9];
	add.s32 	%r50, %r14, %r61;
	cvta.to.global.u64 	%rd23, %rd73;
	mul.wide.s32 	%rd24, %r50, 8;
	add.s64 	%rd14, %rd23, %rd24;
	ld.global.f64 	%fd2, [%rd14];
	ld.global.f64 	%fd3, [%rd13];
	fma.rn.f64 	%fd4, %fd2, %fd3, %fd1;
	st.global.f64 	[%rd9], %fd4;
	mov.u32 	%r62, %r15;
	@%p11 bra 	$L__BB3_14;
	setp.eq.s32 	%p12, %r13, 2;
	ld.global.f64 	%fd5, [%rd11];
	mul.wide.u32 	%rd15, %r37, 8;
	add.s64 	%rd16, %rd14, %rd15;
	ld.global.f64 	%fd6, [%rd16];
	ld.global.f64 	%fd7, [%rd13];
	fma.rn.f64 	%fd8, %fd6, %fd7, %fd5;
	st.global.f64 	[%rd11], %fd8;
	mov.u32 	%r62, %r16;
	@%p12 bra 	$L__BB3_14;
	ld.global.f64 	%fd9, [%rd12];
	add.s64 	%rd25, %rd16, %rd15;
	ld.global.f64 	%fd10, [%rd25];
	ld.global.f64 	%fd11, [%rd13];
	fma.rn.f64 	%fd12, %fd10, %fd11, %fd9;
	st.global.f64 	[%rd12], %fd12;
	mov.u32 	%r62, %r17;
$L__BB3_14:
	setp.gt.u32 	%p13, %r18, -4;
	@%p13 bra 	$L__BB3_17;
	add.s32 	%r65, %r19, %r62;
	mad.lo.s32 	%r64, %r37, %r62, %r61;
	mad.lo.s32 	%r63, %r36, %r62, %r1;
$L__BB3_16:
	ld.param.u64 	%rd74, [_Z8matmult4iiiPdS_S_i_param_3];
	mul.wide.s32 	%rd26, %r63, 8;
	add.s64 	%rd27, %rd1, %rd26;
	ld.global.f64 	%fd13, [%rd27];
	cvta.to.global.u64 	%rd28, %rd74;
	mul.wide.s32 	%rd29, %r64, 8;
	add.s64 	%rd30, %rd28, %rd29;
	ld.global.f64 	%fd14, [%rd30];
	ld.global.f64 	%fd15, [%rd13];
	fma.rn.f64 	%fd16, %fd14, %fd15, %fd13;
	st.global.f64 	[%rd27], %fd16;
	add.s64 	%rd31, %rd27, %rd10;
	ld.global.f64 	%fd17, [%rd31];
	mul.wide.u32 	%rd32, %r37, 8;
	add.s64 	%rd33, %rd30, %rd32;
	ld.global.f64 	%fd18, [%rd33];
	ld.global.f64 	%fd19, [%rd13];
	fma.rn.f64 	%fd20, %fd18, %fd19, %fd17;
	st.global.f64 	[%rd31], %fd20;
	add.s64 	%rd34, %rd31, %rd10;
	ld.global.f64 	%fd21, [%rd34];
	add.s64 	%rd35, %rd33, %rd32;
	ld.global.f64 	%fd22, [%rd35];
	ld.global.f64 	%fd23, [%rd13];
	fma.rn.f64 	%fd24, %fd22, %fd23, %fd21;
	st.global.f64 	[%rd34], %fd24;
	add.s64 	%rd36, %rd34, %rd10;
	ld.global.f64 	%fd25, [%rd36];
	add.s64 	%rd37, %rd35, %rd32;
	ld.global.f64 	%fd26, [%rd37];
	ld.global.f64 	%fd27, [%rd13];
	fma.rn.f64 	%fd28, %fd26, %fd27, %fd25;
	st.global.f64 	[%rd36], %fd28;
	add.s32 	%r65, %r65, 4;
	add.s32 	%r64, %r64, %r20;
	add.s32 	%r63, %r63, %r21;
	setp.ne.s32 	%p14, %r65, 0;
	@%p14 bra 	$L__BB3_16;
$L__BB3_17:
	add.s32 	%r61, %r61, 1;
	setp.eq.s32 	%p15, %r61, %r37;
	@%p15 bra 	$L__BB3_18;
	bra.uni 	$L__BB3_9;
$L__BB3_18:
	ret;

}


// ===== COMPILED SASS (sm_100) =====

	.target	sm_100

	.elftype	@"ET_EXEC"


//--------------------- .note.nv.tkinfo           --------------------------
	.section	.note.nv.tkinfo,"",@"SHT_NOTE"
	.sectionflags	@"SHF_NOTE_NV_TKINFO"
	.tkinfo
        /*0018*/ 	.word	0x00000002
        /*0030*/ 	.string	""
        /*0030*/ 	.string	"ptxas"
        /*0030*/ 	.string	"Cuda compilation tools, release 13.0, V13.0.88"
        /*0030*/ 	.string	"Build cuda_13.0.r13.0/compiler.36424714_0"
        /*0030*/ 	.string	"-arch sm_100 -m 64 "



//--------------------- .note.nv.cuinfo           --------------------------
	.section	.note.nv.cuinfo,"",@"SHT_NOTE"
	.sectionflags	@"SHF_NOTE_NV_CUINFO"
        /*0018*/ 	.short	0x0002
        /*001a*/ 	.short	0x0064
        /*001c*/ 	.short	0x0082
	.zero		2


//--------------------- .nv.info                  --------------------------
	.section	.nv.info,"",@"SHT_CUDA_INFO"
	.align	4


	//----- nvinfo : EIATTR_REGCOUNT
	.align		4
        /*0000*/ 	.byte	0x04, 0x2f
        /*0002*/ 	.short	(.L_1 - .L_0)
	.align		4
.L_0:
        /*0004*/ 	.word	index@(_Z8matmult1iiiPdS_S_)
        /*0008*/ 	.word	0x0000001c


	//----- nvinfo : EIATTR_FRAME_SIZE
	.align		4
.L_1:
        /*000c*/ 	.byte	0x04, 0x11
        /*000e*/ 	.short	(.L_3 - .L_2)
	.align		4
.L_2:
        /*0010*/ 	.word	index@(_Z8matmult1iiiPdS_S_)
        /*0014*/ 	.word	0x00000000


	//----- nvinfo : EIATTR_REGCOUNT
	.align		4
.L_3:
        /*0018*/ 	.byte	0x04, 0x2f
        /*001a*/ 	.short	(.L_5 - .L_4)
	.align		4
.L_4:
        /*001c*/ 	.word	index@(_Z8matmult2iiiPdS_S_)
        /*0020*/ 	.word	0x0000001e


	//----- nvinfo : EIATTR_FRAME_SIZE
	.align		4
.L_5:
        /*0024*/ 	.byte	0x04, 0x11
        /*0026*/ 	.short	(.L_7 - .L_6)
	.align		4
.L_6:
        /*0028*/ 	.word	index@(_Z8matmult2iiiPdS_S_)
        /*002c*/ 	.word	0x00000000


	//----- nvinfo : EIATTR_REGCOUNT
	.align		4
.L_7:
        /*0030*/ 	.byte	0x04, 0x2f
        /*0032*/ 	.short	(.L_9 - .L_8)
	.align		4
.L_8:
        /*0034*/ 	.word	index@(_Z8matmult3iiiPdS_S_)
        /*0038*/ 	.word	0x00000020


	//----- nvinfo : EIATTR_FRAME_SIZE
	.align		4
.L_9:
        /*003c*/ 	.byte	0x04, 0x11
        /*003e*/ 	.short	(.L_11 - .L_10)
	.align		4
.L_10:
        /*0040*/ 	.word	index@(_Z8matmult3iiiPdS_S_)
        /*0044*/ 	.word	0x00000000


	//----- nvinfo : EIATTR_REGCOUNT
	.align		4
.L_11:
        /*0048*/ 	.byte	0x04, 0x2f
        /*004a*/ 	.short	(.L_13 - .L_12)
	.align		4
.L_12:
        /*004c*/ 	.word	index@(_Z8matmult4iiiPdS_S_i)
        /*0050*/ 	.word	0x00000036


	//----- nvinfo : EIATTR_FRAME_SIZE
	.align		4
.L_13:
        /*0054*/ 	.byte	0x04, 0x11
        /*0056*/ 	.short	(.L_15 - .L_14)
	.align		4
.L_14:
        /*0058*/ 	.word	index@(_Z8matmult4iiiPdS_S_i)
        /*005c*/ 	.word	0x00000000


	//----- nvinfo : EIATTR_MIN_STACK_SIZE
	.align		4
.L_15:
        /*0060*/ 	.byte	0x04, 0x12
        /*0062*/ 	.short	(.L_17 - .L_16)
	.align		4
.L_16:
        /*0064*/ 	.word	index@(_Z8matmult4iiiPdS_S_i)
        /*0068*/ 	.word	0x00000000


	//----- nvinfo : EIATTR_MIN_STACK_SIZE
	.align		4
.L_17:
        /*006c*/ 	.byte	0x04, 0x12
        /*006e*/ 	.short	(.L_19 - .L_18)
	.align		4
.L_18:
        /*0070*/ 	.word	index@(_Z8matmult3iiiPdS_S_)
        /*0074*/ 	.word	0x00000000


	//----- nvinfo : EIATTR_MIN_STACK_SIZE
	.align		4
.L_19:
        /*0078*/ 	.byte	0x04, 0x12
        /*007a*/ 	.short	(.L_21 - .L_20)
	.align		4
.L_20:
        /*007c*/ 	.word	index@(_Z8matmult2iiiPdS_S_)
        /*0080*/ 	.word	0x00000000


	//----- nvinfo : EIATTR_MIN_STACK_SIZE
	.align		4
.L_21:
        /*0084*/ 	.byte	0x04, 0x12
        /*0086*/ 	.short	(.L_23 - .L_22)
	.align		4
.L_22:
        /*0088*/ 	.word	index@(_Z8matmult1iiiPdS_S_)
        /*008c*/ 	.word	0x00000000
.L_23:


//--------------------- .nv.compat                --------------------------
	.section	.nv.compat,"",@"SHT_CUDA_COMPAT_INFO"
	.align	4
        /*0000*/ 	.byte	0x02, 0x09, 0x00, 0x00, 0x02, 0x02, 0x01, 0x00, 0x02, 0x05, 0x05, 0x00, 0x03, 0x07, 0x01, 0x01
        /*0010*/ 	.byte	0x02, 0x03, 0x00, 0x00, 0x02, 0x06, 0x01, 0x00, 0x04, 0x0b, 0x08, 0x00, 0x01, 0x00, 0x00, 0x00
        /*0020*/ 	.byte	0x00, 0x00, 0x00, 0x00


//--------------------- .nv.info._Z8matmult4iiiPdS_S_i --------------------------
	.section	.nv.info._Z8matmult4iiiPdS_S_i,"",@"SHT_CUDA_INFO"
	.sectionflags	@""
	.align	4


	//----- nvinfo : EIATTR_CUDA_API_VERSION
	.align		4
        /*0000*/ 	.byte	0x04, 0x37
        /*0002*/ 	.short	(.L_25 - .L_24)
.L_24:
        /*0004*/ 	.word	0x00000082


	//----- nvinfo : EIATTR_KPARAM_INFO
	.align		4
.L_25:
        /*0008*/ 	.byte	0x04, 0x17
        /*000a*/ 	.short	(.L_27 - .L_26)
.L_26:
        /*000c*/ 	.word	0x00000000
        /*0010*/ 	.short	0x0006
        /*0012*/ 	.short	0x0028
        /*0014*/ 	.byte	0x00, 0xf0, 0x11, 0x00


	//----- nvinfo : EIATTR_KPARAM_INFO
	.align		4
.L_27:
        /*0018*/ 	.byte	0x04, 0x17
        /*001a*/ 	.short	(.L_29 - .L_28)
.L_28:
        /*001c*/ 	.word	0x00000000
        /*0020*/ 	.short	0x0005
        /*0022*/ 	.short	0x0020
        /*0024*/ 	.byte	0x00, 0xf5, 0x21, 0x00


	//----- nvinfo : EIATTR_KPARAM_INFO
	.align		4
.L_29:
        /*0028*/ 	.byte	0x04, 0x17
        /*002a*/ 	.short	(.L_31 - .L_30)
.L_30:
        /*002c*/ 	.word	0x00000000
        /*0030*/ 	.short	0x0004
        /*0032*/ 	.short	0x0018
        /*0034*/ 	.byte	0x00, 0xf5, 0x21, 0x00


	//----- nvinfo : EIATTR_KPARAM_INFO
	.align		4
.L_31:
        /*0038*/ 	.byte	0x04, 0x17
        /*003a*/ 	.short	(.L_33 - .L_32)
.L_32:
        /*003c*/ 	.word	0x00000000
        /*0040*/ 	.short	0x0003
        /*0042*/ 	.short	0x0010
        /*0044*/ 	.byte	0x00, 0xf5, 0x21, 0x00


	//----- nvinfo : EIATTR_KPARAM_INFO
	.align		4
.L_33:
        /*0048*/ 	.byte	0x04, 0x17
        /*004a*/ 	.short	(.L_35 - .L_34)
.L_34:
        /*004c*/ 	.word	0x00000000
        /*0050*/ 	.short	0x0002
        /*0052*/ 	.short	0x0008
        /*0054*/ 	.byte	0x00, 0xf0, 0x11, 0x00


	//----- nvinfo : EIATTR_KPARAM_INFO
	.align		4
.L_35:
        /*0058*/ 	.byte	0x04, 0x17
        /*005a*/ 	.short	(.L_37 - .L_36)
.L_36:
        /*005c*/ 	.word	0x00000000
        /*0060*/ 	.short	0x0001
        /*0062*/ 	.short	0x0004
        /*0064*/ 	.byte	0x00, 0xf0, 0x11, 0x00


	//----- nvinfo : EIATTR_KPARAM_INFO
	.align		4
.L_37:
        /*0068*/ 	.byte	0x04, 0x17
        /*006a*/ 	.short	(.L_39 - .L_38)
.L_38:
        /*006c*/ 	.word	0x00000000
        /*0070*/ 	.short	0x0000
        /*0072*/ 	.short	0x0000
        /*0074*/ 	.byte	0x00, 0xf0, 0x11, 0x00


	//----- nvinfo : EIATTR_SPARSE_MMA_MASK
	.align		4
.L_39:
        /*0078*/ 	.byte	0x03, 0x50
        /*007a*/ 	.short	0x0000


	//----- nvinfo : EIATTR_MAXREG_COUNT
	.align		4
        /*007c*/ 	.byte	0x03, 0x1b
        /*007e*/ 	.short	0x00ff


	//----- nvinfo : EIATTR_MERCURY_ISA_VERSION
	.align		4
        /*0080*/ 	.byte	0x03, 0x5f
        /*0082*/ 	.short	0x0101


	//----- nvinfo : EIATTR_VRC_CTA_INIT_COUNT
	.align		4
        /*0084*/ 	.byte	0x02, 0x4a
	.zero		1
	.zero		1


	//----- nvinfo : EIATTR_EXIT_INSTR_OFFSETS
	.align		4
        /*0088*/ 	.byte	0x04, 0x1c
        /*008a*/ 	.short	(.L_41 - .L_40)


	//   ....[0]....
.L_40:
        /*008c*/ 	.word	0x00000130


	//   ....[1]....
        /*0090*/ 	.word	0x000008a0


	//   ....[2]....
        /*0094*/ 	.word	0x00000c10


	//   ....[3]....
        /*0098*/ 	.word	0x00000c60


	//   ....[4]....
        /*009c*/ 	.word	0x00001290


	//----- nvinfo : EIATTR_CRS_STACK_SIZE
	.align		4
.L_41:
        /*00a0*/ 	.byte	0x04, 0x1e
        /*00a2*/ 	.short	(.L_43 - .L_42)
.L_42:
        /*00a4*/ 	.word	0x00000000


	//----- nvinfo : EIATTR_CBANK_PARAM_SIZE
	.align		4
.L_43:
        /*00a8*/ 	.byte	0x03, 0x19
        /*00aa*/ 	.short	0x002c


	//----- nvinfo : EIATTR_PARAM_CBANK
	.align		4
        /*00ac*/ 	.byte	0x04, 0x0a
        /*00ae*/ 	.short	(.L_45 - .L_44)
	.align		4
.L_44:
        /*00b0*/ 	.word	index@(.nv.constant0._Z8matmult4iiiPdS_S_i)
        /*00b4*/ 	.short	0x0380
        /*00b6*/ 	.short	0x002c


	//----- nvinfo : EIATTR_SW_WAR
	.align		4
.L_45:
        /*00b8*/ 	.byte	0x04, 0x36
        /*00ba*/ 	.short	(.L_47 - .L_46)
.L_46:
        /*00bc*/ 	.word	0x00000008
.L_47:


//--------------------- .nv.info._Z8matmult3iiiPdS_S_ --------------------------
	.section	.nv.info._Z8matmult3iiiPdS_S_,"",@"SHT_CUDA_INFO"
	.sectionflags	@""
	.align	4


	//----- nvinfo : EIATTR_CUDA_API_VERSION
	.align		4
        /*0000*/ 	.byte	0x04, 0x37
        /*0002*/ 	.short	(.L_49 - .L_48)
.L_48:
        /*0004*/ 	.word	0x00000082


	//----- nvinfo : EIATTR_KPARAM_INFO
	.align		4
.L_49:
        /*0008*/ 	.byte	0x04, 0x17
        /*000a*/ 	.short	(.L_51 - .L_50)
.L_50:
        /*000c*/ 	.word	0x00000000
        /*0010*/ 	.short	0x0005
        /*0012*/ 	.short	0x0020
        /*0014*/ 	.byte	0x00, 0xf5, 0x21, 0x00


	//----- nvinfo : EIATTR_KPARAM_INFO
	.align		4
.L_51:
        /*0018*/ 	.byte	0x04, 0x17
        /*001a*/ 	.short	(.L_53 - .L_52)
.L_52:
        /*001c*/ 	.word	0x00000000
        /*0020*/ 	.short	0x0004
        /*0022*/ 	.short	0x0018
        /*0024*/ 	.byte	0x00, 0xf5, 0x21, 0x00


	//----- nvinfo : EIATTR_KPARAM_INFO
	.align		4
.L_53:
        /*0028*/ 	.byte	0x04, 0x17
        /*002a*/ 	.short	(.L_55 - .L_54)
.L_54:
        /*002c*/ 	.word	0x00000000
        /*0030*/ 	.short	0x0003
        /*0032*/ 	.short	0x0010
        /*0034*/ 	.byte	0x00, 0xf5, 0x21, 0x00


	//----- nvinfo : EIATTR_KPARAM_INFO
	.align		4
.L_55:
        /*0038*/ 	.byte	0x04, 0x17
        /*003a*/ 	.short	(.L_57 - .L_56)
.L_56:
        /*003c*/ 	.word	0x00000000
        /*0040*/ 	.short	0x0002
        /*0042*/ 	.short	0x0008
        /*0044*/ 	.byte	0x00, 0xf0, 0x11, 0x00


	//----- nvinfo : EIATTR_KPARAM_INFO
	.align		4
.L_57:
        /*0048*/ 	.byte	0x04, 0x17
        /*004a*/ 	.short	(.L_59 - .L_58)
.L_58:
        /*004c*/ 	.word	0x00000000
        /*0050*/ 	.short	0x0001
        /*0052*/ 	.short	0x0004
        /*0054*/ 	.byte	0x00, 0xf0, 0x11, 0x00


	//----- nvinfo : EIATTR_KPARAM_INFO
	.align		4
.L_59:
        /*0058*/ 	.byte	0x04, 0x17
        /*005a*/ 	.short	(.L_61 - .L_60)
.L_60:
        /*005c*/ 	.word	0x00000000
        /*0060*/ 	.short	0x0000
        /*0062*/ 	.short	0x0000
        /*0064*/ 	.byte	0x00, 0xf0, 0x11, 0x00


	//----- nvinfo : EIATTR_SPARSE_MMA_MASK
	.align		4
.L_61:
        /*0068*/ 	.byte	0x03, 0x50
        /*006a*/ 	.short	0x0000


	//----- nvinfo : EIATTR_MAXREG_COUNT
	.align		4
        /*006c*/ 	.byte	0x03, 0x1b
        /*006e*/ 	.short	0x00ff


	//----- nvinfo : EIATTR_MERCURY_ISA_VERSION
	.align		4
        /*0070*/ 	.byte	0x03, 0x5f
        /*0072*/ 	.short	0x0101


	//----- nvinfo : EIATTR_VRC_CTA_INIT_COUNT
	.align		4
        /*0074*/ 	.byte	0x02, 0x4a
	.zero		1
	.zero		1


	//----- nvinfo : EIATTR_EXIT_INSTR_OFFSETS
	.align		4
        /*0078*/ 	.byte	0x04, 0x1c
        /*007a*/ 	.short	(.L_63 - .L_62)


	//   ....[0]....
.L_62:
        /*007c*/ 	.word	0x00000120


	//   ....[1]....
        /*0080*/ 	.word	0x00000860


	//   ....[2]....
        /*0084*/ 	.word	0x00000c80


	//   ....[3]....
        /*0088*/ 	.word	0x00000f40


	//   ....[4]....
        /*008c*/ 	.word	0x00001070


	//   ....[5]....
        /*0090*/ 	.word	0x000010c0


	//   ....[6]....
        /*0094*/ 	.word	0x000014d0


	//   ....[7]....
        /*0098*/ 	.word	0x00001710


	//   ....[8]....
        /*009c*/ 	.word	0x000018b0


	//   ....[9]....
        /*00a0*/ 	.word	0x00001960


	//----- nvinfo : EIATTR_CRS_STACK_SIZE
	.align		4
.L_63:
        /*00a4*/ 	.byte	0x04, 0x1e
        /*00a6*/ 	.short	(.L_65 - .L_64)
.L_64:
        /*00a8*/ 	.word	0x00000000


	//----- nvinfo : EIATTR_CBANK_PARAM_SIZE
	.align		4
.L_65:
        /*00ac*/ 	.byte	0x03, 0x19
        /*00ae*/ 	.short	0x0028


	//----- nvinfo : EIATTR_PARAM_CBANK
	.align		4
        /*00b0*/ 	.byte	0x04, 0x0a
        /*00b2*/ 	.short	(.L_67 - .L_66)
	.align		4
.L_66:
        /*00b4*/ 	.word	index@(.nv.constant0._Z8matmult3iiiPdS_S_)
        /*00b8*/ 	.short	0x0380
        /*00ba*/ 	.short	0x0028


	//----- nvinfo : EIATTR_SW_WAR
	.align		4
.L_67:
        /*00bc*/ 	.byte	0x04, 0x36
        /*00be*/ 	.short	(.L_69 - .L_68)
.L_68:
        /*00c0*/ 	.word	0x00000008
.L_69:


//--------------------- .nv.info._Z8matmult2iiiPdS_S_ --------------------------
	.section	.nv.info._Z8matmult2iiiPdS_S_,"",@"SHT_CUDA_INFO"
	.sectionflags	@""
	.align	4


	//----- nvinfo : EIATTR_CUDA_API_VERSION
	.align		4
        /*0000*/ 	.byte	0x04, 0x37
        /*0002*/ 	.short	(.L_71 - .L_70)
.L_70:
        /*0004*/ 	.word	0x00000082


	//----- nvinfo : EIATTR_KPARAM_INFO
	.align		4
.L_71:
        /*0008*/ 	.byte	0x04, 0x17
        /*000a*/ 	.short	(.L_73 - .L_72)
.L_72:
        /*000c*/ 	.word	0x00000000
        /*0010*/ 	.short	0x0005
        /*0012*/ 	.short	0x0020
        /*0014*/ 	.byte	0x00, 0xf5, 0x21, 0x00


	//----- nvinfo : EIATTR_KPARAM_INFO
	.align		4
.L_73:
        /*0018*/ 	.byte	0x04, 0x17
        /*001a*/ 	.short	(.L_75 - .L_74)
.L_74:
        /*001c*/ 	.word	0x00000000
        /*0020*/ 	.short	0x0004
        /*0022*/ 	.short	0x0018
        /*0024*/ 	.byte	0x00, 0xf5, 0x21, 0x00


	//----- nvinfo : EIATTR_KPARAM_INFO
	.align		4
.L_75:
        /*0028*/ 	.byte	0x04, 0x17
        /*002a*/ 	.short	(.L_77 - .L_76)
.L_76:
        /*002c*/ 	.word	0x00000000
        /*0030*/ 	.short	0x0003
        /*0032*/ 	.short	0x0010
        /*0034*/ 	.byte	0x00, 0xf5, 0x21, 0x00


	//----- nvinfo : EIATTR_KPARAM_INFO
	.align		4
.L_77:
        /*0038*/ 	.byte	0x04, 0x17
        /*003a*/ 	.short	(.L_79 - .L_78)
.L_78:
        /*003c*/ 	.word	0x00000000
        /*0040*/ 	.short	0x0002
        /*0042*/ 	.short	0x0008
        /*0044*/ 	.byte	0x00, 0xf0, 0x11, 0x00


	//----- nvinfo : EIATTR_KPARAM_INFO
	.align		4
.L_79:
        /*0048*/ 	.byte	0x04, 0x17
        /*004a*/ 	.short	(.L_81 - .L_80)
.L_80:
        /*004c*/ 	.word	0x00000000
        /*0050*/ 	.short	0x0001
        /*0052*/ 	.short	0x0004
        /*0054*/ 	.byte	0x00, 0xf0, 0x11, 0x00


	//----- nvinfo : EIATTR_KPARAM_INFO
	.align		4
.L_81:
        /*0058*/ 	.byte	0x04, 0x17
        /*005a*/ 	.short	(.L_83 - .L_82)
.L_82:
        /*005c*/ 	.word	0x00000000
        /*0060*/ 	.short	0x0000
        /*0062*/ 	.short	0x0000
        /*0064*/ 	.byte	0x00, 0xf0, 0x11, 0x00


	//----- nvinfo : EIATTR_SPARSE_MMA_MASK
	.align		4
.L_83:
        /*0068*/ 	.byte	0x03, 0x50
        /*006a*/ 	.short	0x0000


	//----- nvinfo : EIATTR_MAXREG_COUNT
	.align		4
        /*006c*/ 	.byte	0x03, 0x1b
        /*006e*/ 	.short	0x00ff


	//----- nvinfo : EIATTR_MERCURY_ISA_VERSION
	.align		4
        /*0070*/ 	.byte	0x03, 0x5f
        /*0072*/ 	.short	0x0101


	//----- nvinfo : EIATTR_VRC_CTA_INIT_COUNT
	.align		4
        /*0074*/ 	.byte	0x02, 0x4a
	.zero		1
	.zero		1


	//----- nvinfo : EIATTR_EXIT_INSTR_OFFSETS
	.align		4
        /*0078*/ 	.byte	0x04, 0x1c
        /*007a*/ 	.short	(.L_85 - .L_84)


	//   ....[0]....
.L_84:
        /*007c*/ 	.word	0x000000e0


	//   ....[1]....
        /*0080*/ 	.word	0x00000500


	//   ....[2]....
        /*0084*/ 	.word	0x00000740


	//   ....[3]....
        /*0088*/ 	.word	0x000008e0


	//   ....[4]....
        /*008c*/ 	.word	0x00000990


	//----- nvinfo : EIATTR_CBANK_PARAM_SIZE
	.align		4
.L_85:
        /*0090*/ 	.byte	0x03, 0x19
        /*0092*/ 	.short	0x0028


	//----- nvinfo : EIATTR_PARAM_CBANK
	.align		4
        /*0094*/ 	.byte	0x04, 0x0a
        /*0096*/ 	.short	(.L_87 - .L_86)
	.align		4
.L_86:
        /*0098*/ 	.word	index@(.nv.constant0._Z8matmult2iiiPdS_S_)
        /*009c*/ 	.short	0x0380
        /*009e*/ 	.short	0x0028


	//----- nvinfo : EIATTR_SW_WAR
	.align		4
.L_87:
        /*00a0*/ 	.byte	0x04, 0x36
        /*00a2*/ 	.short	(.L_89 - .L_88)
.L_88:
        /*00a4*/ 	.word	0x00000008
.L_89:


//--------------------- .nv.info._Z8matmult1iiiPdS_S_ --------------------------
	.section	.nv.info._Z8matmult1iiiPdS_S_,"",@"SHT_CUDA_INFO"
	.sectionflags	@""
	.align	4


	//----- nvinfo : EIATTR_CUDA_API_VERSION
	.align		4
        /*0000*/ 	.byte	0x04, 0x37
        /*0002*/ 	.short	(.L_91 - .L_90)
.L_90:
        /*0004*/ 	.word	0x00000082


	//----- nvinfo : EIATTR_KPARAM_INFO
	.align		4
.L_91:
        /*0008*/ 	.byte	0x04, 0x17
        /*000a*/ 	.short	(.L_93 - .L_92)
.L_92:
        /*000c*/ 	.word	0x00000000
        /*0010*/ 	.short	0x0005
        /*0012*/ 	.short	0x0020
        /*0014*/ 	.byte	0x00, 0xf5, 0x21, 0x00


	//----- nvinfo : EIATTR_KPARAM_INFO
	.align		4
.L_93:
        /*0018*/ 	.byte	0x04, 0x17
        /*001a*/ 	.short	(.L_95 - .L_94)
.L_94:
        /*001c*/ 	.word	0x00000000
        /*0020*/ 	.short	0x0004
        /*0022*/ 	.short	0x0018
        /*0024*/ 	.byte	0x00, 0xf5, 0x21, 0x00


	//----- nvinfo : EIATTR_KPARAM_INFO
	.align		4
.L_95:
        /*0028*/ 	.byte	0x04, 0x17
        /*002a*/ 	.short	(.L_97 - .L_96)
.L_96:
        /*002c*/ 	.word	0x00000000
        /*0030*/ 	.short	0x0003
        /*0032*/ 	.short	0x0010
        /*0034*/ 	.byte	0x00, 0xf5, 0x21, 0x00


	//----- nvinfo : EIATTR_KPARAM_INFO
	.align		4
.L_97:
        /*0038*/ 	.byte	0x04, 0x17
        /*003a*/ 	.short	(.L_99 - .L_98)
.L_98:
        /*003c*/ 	.word	0x00000000
        /*0040*/ 	.short	0x0002
        /*0042*/ 	.short	0x0008
        /*0044*/ 	.byte	0x00, 0xf0, 0x11, 0x00


	//----- nvinfo : EIATTR_KPARAM_INFO
	.align		4
.L_99:
        /*0048*/ 	.byte	0x04, 0x17
        /*004a*/ 	.short	(.L_101 - .L_100)
.L_100:
        /*004c*/ 	.word	0x00000000
        /*0050*/ 	.short	0x0001
        /*0052*/ 	.short	0x0004
        /*0054*/ 	.byte	0x00, 0xf0, 0x11, 0x00


	//----- nvinfo : EIATTR_KPARAM_INFO
	.align		4
.L_101:
        /*0058*/ 	.byte	0x04, 0x17
        /*005a*/ 	.short	(.L_103 - .L_102)
.L_102:
        /*005c*/ 	.word	0x00000000
        /*0060*/ 	.short	0x0000
        /*0062*/ 	.short	0x0000
        /*0064*/ 	.byte	0x00, 0xf0, 0x11, 0x00


	//----- nvinfo : EIATTR_SPARSE_MMA_MASK
	.align		4
.L_103:
        /*0068*/ 	.byte	0x03, 0x50
        /*006a*/ 	.short	0x0000


	//----- nvinfo : EIATTR_MAXREG_COUNT
	.align		4
        /*006c*/ 	.byte	0x03, 0x1b
        /*006e*/ 	.short	0x00ff


	//----- nvinfo : EIATTR_MERCURY_ISA_VERSION
	.align		4
        /*0070*/ 	.byte	0x03, 0x5f
        /*0072*/ 	.short	0x0101


	//----- nvinfo : EIATTR_VRC_CTA_INIT_COUNT
	.align		4
        /*0074*/ 	.byte	0x02, 0x4a
	.zero		1
	.zero		1


	//----- nvinfo : EIATTR_EXIT_INSTR_OFFSETS
	.align		4
        /*0078*/ 	.byte	0x04, 0x1c
        /*007a*/ 	.short	(.L_105 - .L_104)


	//   ....[0]....
.L_104:
        /*007c*/ 	.word	0x00000050


	//   ....[1]....
        /*0080*/ 	.word	0x00000b20


	//----- nvinfo : EIATTR_CBANK_PARAM_SIZE
	.align		4
.L_105:
        /*0084*/ 	.byte	0x03, 0x19
        /*0086*/ 	.short	0x0028


	//----- nvinfo : EIATTR_PARAM_CBANK
	.align		4
        /*0088*/ 	.byte	0x04, 0x0a
        /*008a*/ 	.short	(.L_107 - .L_106)
	.align		4
.L_106:
        /*008c*/ 	.word	index@(.nv.constant0._Z8matmult1iiiPdS_S_)
        /*0090*/ 	.short	0x0380
        /*0092*/ 	.short	0x0028


	//----- nvinfo : EIATTR_SW_WAR
	.align		4
.L_107:
        /*0094*/ 	.byte	0x04, 0x36
        /*0096*/ 	.short	(.L_109 - .L_108)
.L_108:
        /*0098*/ 	.word	0x00000008
.L_109:


//--------------------- .nv.callgraph             --------------------------
	.section	.nv.callgraph,"",@"SHT_CUDA_CALLGRAPH"
	.align	4
	.sectionentsize	8
	.align		4
        /*0000*/ 	.word	0x00000000
	.align		4
        /*0004*/ 	.word	0xffffffff
	.align		4
        /*0008*/ 	.word	0x00000000
	.align		4
        /*000c*/ 	.word	0xfffffffe
	.align		4
        /*0010*/ 	.word	0x00000000
	.align		4
        /*0014*/ 	.word	0xfffffffd
	.align		4
        /*0018*/ 	.word	0x00000000
	.align		4
        /*001c*/ 	.word	0xfffffffc


//--------------------- .text._Z8matmult4iiiPdS_S_i --------------------------
	.section	.text._Z8matmult4iiiPdS_S_i,"ax",@progbits
	.align	128
        .global         _Z8matmult4iiiPdS_S_i
        .type           _Z8matmult4iiiPdS_S_i,@function
        .size           _Z8matmult4iiiPdS_S_i,(.L_x_33 - _Z8matmult4iiiPdS_S_i)
        .other          _Z8matmult4iiiPdS_S_i,@"STO_CUDA_ENTRY STV_DEFAULT"
_Z8matmult4iiiPdS_S_i:
.text._Z8matmult4iiiPdS_S_i:
[----:B------:R-:W-:Y:S01]  /*0000*/  LDC R1, c[0x0][0x37c] ;  /* 0x0000df00ff017b82 */ /* 0x000fe20000000800 */
[----:B------:R-:W0:Y:S07]  /*0010*/  S2R R2, SR_TID.Y ;  /* 0x0000000000027919 */ /* 0x000e2e0000002200 */
[----:B------:R-:W1:Y:S01]  /*0020*/  LDC R0, c[0x0][0x360] ;  /* 0x0000d800ff007b82 */ /* 0x000e620000000800 */
[----:B------:R-:W2:Y:S01]  /*0030*/  LDCU UR6, c[0x0][0x3a8] ;  /* 0x00007500ff0677ac */ /* 0x000ea20008000800 */
[----:B------:R-:W1:Y:S06]  /*0040*/  S2R R5, SR_TID.X ;  /* 0x0000000000057919 */ /* 0x000e6c0000002100 */
[----:B------:R-:W0:Y:S08]  /*0050*/  S2UR UR5, SR_CTAID.Y ;  /* 0x00000000000579c3 */ /* 0x000e300000002600 */
[----:B------:R-:W0:Y:S08]  /*0060*/  LDC R3, c[0x0][0x364] ;  /* 0x0000d900ff037b82 */ /* 0x000e300000000800 */
[----:B------:R-:W3:Y:S08]  /*0070*/  LDC.64 R16, c[0x0][0x380] ;  /* 0x0000e000ff107b82 */ /* 0x000ef00000000a00 */
[----:B------:R-:W1:Y:S01]  /*0080*/  S2UR UR4, SR_CTAID.X ;  /* 0x00000000000479c3 */ /* 0x000e620000002500 */
[----:B0-----:R-:W-:-:S04]  /*0090*/  IMAD R3, R3, UR5, R2 ;  /* 0x0000000503037c24 */ /* 0x001fc8000f8e0202 */
[----:B--2---:R-:W-:Y:S01]  /*00a0*/  IMAD R3, R3, UR6, RZ ;  /* 0x0000000603037c24 */ /* 0x004fe2000f8e02ff */
[----:B---3--:R-:W-:-:S04]  /*00b0*/  IADD3 R2, PT, PT, R16, -UR6, RZ ;  /* 0x8000000610027c10 */ /* 0x008fc8000fffe0ff */
[----:B------:R-:W-:Y:S01]  /*00c0*/  ISETP.GE.AND P0, PT, R3, R2, PT ;  /* 0x000000020300720c */ /* 0x000fe20003f06270 */
[----:B-1----:R-:W-:Y:S01]  /*00d0*/  IMAD R0, R0, UR4, R5 ;  /* 0x0000000400007c24 */ /* 0x002fe2000f8e0205 */
[----:B------:R-:W0:Y:S04]  /*00e0*/  LDCU.64 UR4, c[0x0][0x358] ;  /* 0x00006b00ff0477ac */ /* 0x000e280008000a00 */
[----:B------:R-:W-:-:S13]  /*00f0*/  ISETP.GE.OR P0, PT, R0, R17, P0 ;  /* 0x000000110000720c */ /* 0x000fda0000706670 */
[----:B------:R-:W-:Y:S05]  /*0100*/  @P0 BRA `(.L_x_0) ;  /* 0x0000000800c40947 */ /* 0x000fea0003800000 */
[----:B------:R-:W1:Y:S02]  /*0110*/  LDC R45, c[0x0][0x388] ;  /* 0x0000e200ff2d7b82 */ /* 0x000e640000000800 */
[----:B-1----:R-:W-:-:S13]  /*0120*/  ISETP.GE.AND P0, PT, R45, 0x1, PT ;  /* 0x000000012d00780c */ /* 0x002fda0003f06270 */
[----:B0-----:R-:W-:Y:S05]  /*0130*/  @!P0 EXIT ;  /* 0x000000000000894d */ /* 0x001fea0003800000 */
[----:B------:R-:W0:Y:S01]  /*0140*/  LDC.64 R14, c[0x0][0x3a0] ;  /* 0x0000e800ff0e7b82 */ /* 0x000e220000000a00 */
[----:B------:R-:W-:Y:S01]  /*0150*/  IMAD R5, R3, R17, R0 ;  /* 0x0000001103057224 */ /* 0x000fe200078e0200 */
[----:B------:R-:W-:Y:S01]  /*0160*/  ISETP.NE.AND P0, PT, R45, 0x1, PT ;  /* 0x000000012d00780c */ /* 0x000fe20003f05270 */
[----:B------:R-:W-:Y:S02]  /*0170*/  HFMA2 R21, -RZ, RZ, 0, 0 ;  /* 0x00000000ff157431 */ /* 0x000fe400000001ff */
[----:B------:R-:W-:Y:S02]  /*0180*/  IMAD R16, R3, R45, RZ ;  /* 0x0000002d03107224 */ /* 0x000fe400078e02ff */
[----:B0-----:R-:W-:-:S04]  /*0190*/  IMAD.WIDE R14, R5, 0x8, R14 ;  /* 0x00000008050e7825 */ /* 0x001fc800078e020e */
[----:B------:R-:W-:-:S04]  /*01a0*/  IMAD.WIDE R12, R17, 0x8, R14 ;  /* 0x00000008110c7825 */ /* 0x000fc800078e020e */
[----:B------:R-:W-:-:S04]  /*01b0*/  IMAD.WIDE R10, R17, 0x8, R12 ;  /* 0x00000008110a7825 */ /* 0x000fc800078e020c */
[----:B------:R-:W-:-:S04]  /*01c0*/  IMAD.WIDE R8, R17, 0x8, R10 ;  /* 0x0000000811087825 */ /* 0x000fc800078e020a */
[----:B------:R-:W-:-:S04]  /*01d0*/  IMAD.WIDE R6, R17, 0x8, R8 ;  /* 0x0000000811067825 */ /* 0x000fc800078e0208 */
[----:B------:R-:W-:-:S04]  /*01e0*/  IMAD.WIDE R4, R17, 0x8, R6 ;  /* 0x0000000811047825 */ /* 0x000fc800078e0206 */
[----:B------:R-:W-:Y:S01]  /*01f0*/  IMAD.WIDE R2, R17, 0x8, R4 ;  /* 0x0000000811027825 */ /* 0x000fe200078e0204 */
[----:B------:R-:W-:Y:S06]  /*0200*/  @!P0 BRA `(.L_x_1) ;  /* 0x00000004009c8947 */ /* 0x000fec0003800000 */
[----:B------:R-:W-:Y:S02]  /*0210*/  LOP3.LUT R47, R45, 0x7ffffffe, RZ, 0xc0, !PT ;  /* 0x7ffffffe2d2f7812 */ /* 0x000fe400078ec0ff */
[----:B------:R-:W-:Y:S02]  /*0220*/  MOV R46, R16 ;  /* 0x00000010002e7202 */ /* 0x000fe40000000f00 */
[----:B------:R-:W-:Y:S02]  /*0230*/  MOV R44, R0 ;  /* 0x00000000002c7202 */ /* 0x000fe40000000f00 */
[----:B------:R-:W-:-:S07]  /*0240*/  IADD3 R47, PT, PT, -R47, RZ, RZ ;  /* 0x000000ff2f2f7210 */ /* 0x000fce0007ffe1ff */
.L_x_2:
[----:B0-----:R-:W0:Y:S01]  /*0250*/  LDC.64 R18, c[0x0][0x390] ;  /* 0x0000e400ff127b82 */ /* 0x001e220000000a00 */
[----:B------:R-:W2:Y:S07]  /*0260*/  LDG.E.64 R22, desc[UR4][R14.64] ;  /* 0x000000040e167981 */ /* 0x000eae000c1e1b00 */
[----:B------:R-:W1:Y:S01]  /*0270*/  LDC.64 R20, c[0x0][0x398] ;  /* 0x0000e600ff147b82 */ /* 0x000e620000000a00 */
[----:B0-----:R-:W-:-:S05]  /*0280*/  IMAD.WIDE R18, R46, 0x8, R18 ;  /* 0x000000082e127825 */ /* 0x001fca00078e0212 */
[----:B------:R-:W2:Y:S01]  /*0290*/  LDG.E.64 R24, desc[UR4][R18.64] ;  /* 0x0000000412187981 */ /* 0x000ea2000c1e1b00 */
[----:B-1----:R-:W-:-:S05]  /*02a0*/  IMAD.WIDE R20, R44, 0x8, R20 ;  /* 0x000000082c147825 */ /* 0x002fca00078e0214 */
[----:B------:R-:W2:Y:S02]  /*02b0*/  LDG.E.64 R26, desc[UR4][R20.64] ;  /* 0x00000004141a7981 */ /* 0x000ea4000c1e1b00 */
[----:B--2---:R-:W-:Y:S01]  /*02c0*/  DFMA R26, R24, R26, R22 ;  /* 0x0000001a181a722b */ /* 0x004fe20000000016 */
[----:B------:R-:W-:-:S06]  /*02d0*/  IMAD.WIDE.U32 R22, R45, 0x8, R18 ;  /* 0x000000082d167825 */ /* 0x000fcc00078e0012 */
[----:B------:R0:W-:Y:S04]  /*02e0*/  STG.E.64 desc[UR4][R14.64], R26 ;  /* 0x0000001a0e007986 */ /* 0x0001e8000c101b04 */
[----:B------:R-:W2:Y:S04]  /*02f0*/  LDG.E.64 R24, desc[UR4][R12.64] ;  /* 0x000000040c187981 */ /* 0x000ea8000c1e1b00 */
[----:B------:R-:W2:Y:S04]  /*0300*/  LDG.E.64 R30, desc[UR4][R20.64] ;  /* 0x00000004141e7981 */ /* 0x000ea8000c1e1b00 */
[----:B------:R-:W2:Y:S02]  /*0310*/  LDG.E.64 R28, desc[UR4][R22.64] ;  /* 0x00000004161c7981 */ /* 0x000ea4000c1e1b00 */
[----:B--2---:R-:W-:Y:S01]  /*0320*/  DFMA R28, R28, R30, R24 ;  /* 0x0000001e1c1c722b */ /* 0x004fe20000000018 */
[----:B------:R-:W-:-:S06]  /*0330*/  IMAD.WIDE.U32 R24, R45, 0x8, R22 ;  /* 0x000000082d187825 */ /* 0x000fcc00078e0016 */
[----:B------:R1:W-:Y:S04]  /*0340*/  STG.E.64 desc[UR4][R12.64], R28 ;  /* 0x0000001c0c007986 */ /* 0x0003e8000c101b04 */
[----:B------:R-:W2:Y:S04]  /*0350*/  LDG.E.64 R30, desc[UR4][R10.64] ;  /* 0x000000040a1e7981 */ /* 0x000ea8000c1e1b00 */
[----:B------:R-:W2:Y:S04]  /*0360*/  LDG.E.64 R34, desc[UR4][R20.64] ;  /* 0x0000000414227981 */ /* 0x000ea8000c1e1b00 */
[----:B------:R-:W2:Y:S01]  /*0370*/  LDG.E.64 R32, desc[UR4][R24.64] ;  /* 0x0000000418207981 */ /* 0x000ea2000c1e1b00 */
[----:B0-----:R-:W-:Y:S01]  /*0380*/  IMAD.WIDE.U32 R26, R45, 0x8, R24 ;  /* 0x000000082d1a7825 */ /* 0x001fe200078e0018 */
[----:B--2---:R-:W-:-:S07]  /*0390*/  DFMA R30, R32, R34, R30 ;  /* 0x00000022201e722b */ /* 0x004fce000000001e */
[----:B------:R0:W-:Y:S04]  /*03a0*/  STG.E.64 desc[UR4][R10.64], R30 ;  /* 0x0000001e0a007986 */ /* 0x0001e8000c101b04 */
[----:B------:R-:W2:Y:S04]  /*03b0*/  LDG.E.64 R32, desc[UR4][R8.64] ;  /* 0x0000000408207981 */ /* 0x000ea8000c1e1b00 */
[----:B------:R-:W2:Y:S04]  /*03c0*/  LDG.E.64 R36, desc[UR4][R20.64] ;  /* 0x0000000414247981 */ /* 0x000ea8000c1e1b00 */
[----:B------:R-:W2:Y:S01]  /*03d0*/  LDG.E.64 R34, desc[UR4][R26.64] ;  /* 0x000000041a227981 */ /* 0x000ea2000c1e1b00 */
[----:B-1----:R-:W-:Y:S01]  /*03e0*/  IMAD.WIDE.U32 R28, R45, 0x8, R26 ;  /* 0x000000082d1c7825 */ /* 0x002fe200078e001a */
[----:B--2---:R-:W-:-:S07]  /*03f0*/  DFMA R32, R34, R36, R32 ;  /* 0x000000242220722b */ /* 0x004fce0000000020 */
        /* <DEDUP_REMOVED lines=16> */
[----:B0-----:R-:W-:Y:S01]  /*0500*/  IMAD.WIDE R34, R17, 0x8, R2 ;  /* 0x0000000811227825 */ /* 0x001fe200078e0202 */
[----:B--2---:R-:W-:-:S03]  /*0510*/  DFMA R50, R38, R40, R36 ;  /* 0x000000282632722b */ /* 0x004fc60000000024 */
[----:B------:R-:W-:-:S04]  /*0520*/  IMAD.WIDE.U32 R36, R45, 0x8, R32 ;  /* 0x000000082d247825 */ /* 0x000fc800078e0020 */
[----:B------:R-:W-:Y:S04]  /*0530*/  STG.E.64 desc[UR4][R2.64], R50 ;  /* 0x0000003202007986 */ /* 0x000fe8000c101b04 */
[----:B------:R-:W2:Y:S04]  /*0540*/  LDG.E.64 R38, desc[UR4][R20.64] ;  /* 0x0000000414267981 */ /* 0x000ea8000c1e1b00 */
[----:B------:R-:W2:Y:S04]  /*0550*/  LDG.E.64 R40, desc[UR4][R34.64] ;  /* 0x0000000422287981 */ /* 0x000ea8000c1e1b00 */
[----:B------:R-:W2:Y:S02]  /*0560*/  LDG.E.64 R42, desc[UR4][R36.64] ;  /* 0x00000004242a7981 */ /* 0x000ea4000c1e1b00 */
[----:B--2---:R-:W-:Y:S01]  /*0570*/  DFMA R40, R42, R38, R40 ;  /* 0x000000262a28722b */ /* 0x004fe20000000028 */
[----:B------:R-:W-:-:S06]  /*0580*/  IMAD.WIDE R38, R17, 0x8, R20 ;  /* 0x0000000811267825 */ /* 0x000fcc00078e0214 */
[----:B------:R0:W-:Y:S04]  /*0590*/  STG.E.64 desc[UR4][R34.64], R40 ;  /* 0x0000002822007986 */ /* 0x0001e8000c101b04 */
[----:B------:R-:W2:Y:S04]  /*05a0*/  LDG.E.64 R18, desc[UR4][R18.64+0x8] ;  /* 0x0000080412127981 */ /* 0x000ea8000c1e1b00 */
[----:B------:R-:W2:Y:S04]  /*05b0*/  LDG.E.64 R42, desc[UR4][R14.64] ;  /* 0x000000040e2a7981 */ /* 0x000ea8000c1e1b00 */
[----:B-1----:R-:W2:Y:S02]  /*05c0*/  LDG.E.64 R48, desc[UR4][R38.64] ;  /* 0x0000000426307981 */ /* 0x002ea4000c1e1b00 */
[----:B--2---:R-:W-:-:S07]  /*05d0*/  DFMA R42, R18, R48, R42 ;  /* 0x00000030122a722b */ /* 0x004fce000000002a */
[----:B------:R-:W-:Y:S04]  /*05e0*/  STG.E.64 desc[UR4][R14.64], R42 ;  /* 0x0000002a0e007986 */ /* 0x000fe8000c101b04 */
[----:B------:R-:W2:Y:S04]  /*05f0*/  LDG.E.64 R22, desc[UR4][R22.64+0x8] ;  /* 0x0000080416167981 */ /* 0x000ea8000c1e1b00 */
[----:B------:R-:W2:Y:S04]  /*0600*/  LDG.E.64 R20, desc[UR4][R12.64] ;  /* 0x000000040c147981 */ /* 0x000ea8000c1e1b00 */
[----:B------:R-:W2:Y:S02]  /*0610*/  LDG.E.64 R48, desc[UR4][R38.64] ;  /* 0x0000000426307981 */ /* 0x000ea4000c1e1b00 */
[----:B--2---:R-:W-:-:S07]  /*0620*/  DFMA R20, R22, R48, R20 ;  /* 0x000000301614722b */ /* 0x004fce0000000014 */
[----:B------:R1:W-:Y:S04]  /*0630*/  STG.E.64 desc[UR4][R12.64], R20 ;  /* 0x000000140c007986 */ /* 0x0003e8000c101b04 */
[----:B------:R-:W2:Y:S04]  /*0640*/  LDG.E.64 R24, desc[UR4][R24.64+0x8] ;  /* 0x0000080418187981 */ /* 0x000ea8000c1e1b00 */
[----:B------:R-:W2:Y:S04]  /*0650*/  LDG.E.64 R18, desc[UR4][R10.64] ;  /* 0x000000040a127981 */ /* 0x000ea8000c1e1b00 */
[----:B0-----:R-:W2:Y:S02]  /*0660*/  LDG.E.64 R40, desc[UR4][R38.64] ;  /* 0x0000000426287981 */ /* 0x001ea4000c1e1b00 */
[----:B--2---:R-:W-:-:S07]  /*0670*/  DFMA R18, R24, R40, R18 ;  /* 0x000000281812722b */ /* 0x004fce0000000012 */
[----:B------:R0:W-:Y:S04]  /*0680*/  STG.E.64 desc[UR4][R10.64], R18 ;  /* 0x000000120a007986 */ /* 0x0001e8000c101b04 */
[----:B------:R-:W2:Y:S04]  /*0690*/  LDG.E.64 R26, desc[UR4][R26.64+0x8] ;  /* 0x000008041a1a7981 */ /* 0x000ea8000c1e1b00 */
[----:B------:R-:W2:Y:S04]  /*06a0*/  LDG.E.64 R22, desc[UR4][R8.64] ;  /* 0x0000000408167981 */ /* 0x000ea8000c1e1b00 */
[----:B------:R-:W2:Y:S02]  /*06b0*/  LDG.E.64 R40, desc[UR4][R38.64] ;  /* 0x0000000426287981 */ /* 0x000ea4000c1e1b00 */
[----:B--2---:R-:W-:-:S07]  /*06c0*/  DFMA R22, R26, R40, R22 ;  /* 0x000000281a16722b */ /* 0x004fce0000000016 */
[----:B------:R2:W-:Y:S04]  /*06d0*/  STG.E.64 desc[UR4][R8.64], R22 ;  /* 0x0000001608007986 */ /* 0x0005e8000c101b04 */
[----:B------:R-:W3:Y:S04]  /*06e0*/  LDG.E.64 R28, desc[UR4][R28.64+0x8] ;  /* 0x000008041c1c7981 */ /* 0x000ee8000c1e1b00 */
[----:B-1----:R-:W3:Y:S04]  /*06f0*/  LDG.E.64 R20, desc[UR4][R6.64] ;  /* 0x0000000406147981 */ /* 0x002ee8000c1e1b00 */
[----:B------:R-:W3:Y:S02]  /*0700*/  LDG.E.64 R24, desc[UR4][R38.64] ;  /* 0x0000000426187981 */ /* 0x000ee4000c1e1b00 */
[----:B---3--:R-:W-:-:S07]  /*0710*/  DFMA R20, R28, R24, R20 ;  /* 0x000000181c14722b */ /* 0x008fce0000000014 */
[----:B------:R1:W-:Y:S04]  /*0720*/  STG.E.64 desc[UR4][R6.64], R20 ;  /* 0x0000001406007986 */ /* 0x0003e8000c101b04 */
[----:B------:R-:W3:Y:S04]  /*0730*/  LDG.E.64 R30, desc[UR4][R30.64+0x8] ;  /* 0x000008041e1e7981 */ /* 0x000ee8000c1e1b00 */
[----:B0-----:R-:W3:Y:S04]  /*0740*/  LDG.E.64 R18, desc[UR4][R4.64] ;  /* 0x0000000404127981 */ /* 0x001ee8000c1e1b00 */
[----:B------:R-:W3:Y:S02]  /*0750*/  LDG.E.64 R24, desc[UR4][R38.64] ;  /* 0x0000000426187981 */ /* 0x000ee4000c1e1b00 */
[----:B---3--:R-:W-:-:S07]  /*0760*/  DFMA R18, R30, R24, R18 ;  /* 0x000000181e12722b */ /* 0x008fce0000000012 */
[----:B------:R0:W-:Y:S04]  /*0770*/  STG.E.64 desc[UR4][R4.64], R18 ;  /* 0x0000001204007986 */ /* 0x0001e8000c101b04 */
[----:B------:R-:W3:Y:S04]  /*0780*/  LDG.E.64 R32, desc[UR4][R32.64+0x8] ;  /* 0x0000080420207981 */ /* 0x000ee8000c1e1b00 */
[----:B--2---:R-:W3:Y:S04]  /*0790*/  LDG.E.64 R22, desc[UR4][R2.64] ;  /* 0x0000000402167981 */ /* 0x004ee8000c1e1b00 */
[----:B------:R-:W3:Y:S02]  /*07a0*/  LDG.E.64 R24, desc[UR4][R38.64] ;  /* 0x0000000426187981 */ /* 0x000ee4000c1e1b00 */
[----:B---3--:R-:W-:-:S07]  /*07b0*/  DFMA R22, R32, R24, R22 ;  /* 0x000000182016722b */ /* 0x008fce0000000016 */
[----:B------:R0:W-:Y:S04]  /*07c0*/  STG.E.64 desc[UR4][R2.64], R22 ;  /* 0x0000001602007986 */ /* 0x0001e8000c101b04 */
[----:B------:R-:W2:Y:S04]  /*07d0*/  LDG.E.64 R36, desc[UR4][R36.64+0x8] ;  /* 0x0000080424247981 */ /* 0x000ea8000c1e1b00 */
[----:B------:R-:W2:Y:S04]  /*07e0*/  LDG.E.64 R24, desc[UR4][R38.64] ;  /* 0x0000000426187981 */ /* 0x000ea8000c1e1b00 */
[----:B-1----:R-:W2:Y:S01]  /*07f0*/  LDG.E.64 R20, desc[UR4][R34.64] ;  /* 0x0000000422147981 */ /* 0x002ea2000c1e1b00 */
[----:B------:R-:W-:-:S04]  /*0800*/  IADD3 R47, PT, PT, R47, 0x2, RZ ;  /* 0x000000022f2f7810 */ /* 0x000fc80007ffe0ff */
[----:B------:R-:W-:Y:S02]  /*0810*/  ISETP.NE.AND P0, PT, R47, RZ, PT ;  /* 0x000000ff2f00720c */ /* 0x000fe40003f05270 */
[----:B------:R-:W-:Y:S02]  /*0820*/  IADD3 R46, PT, PT, R46, 0x2, RZ ;  /* 0x000000022e2e7810 */ /* 0x000fe40007ffe0ff */
[----:B------:R-:W-:Y:S01]  /*0830*/  LEA R44, R17, R44, 0x1 ;  /* 0x0000002c112c7211 */ /* 0x000fe200078e08ff */
[----:B--2---:R-:W-:-:S07]  /*0840*/  DFMA R20, R36, R24, R20 ;  /* 0x000000182414722b */ /* 0x004fce0000000014 */
[----:B------:R0:W-:Y:S01]  /*0850*/  STG.E.64 desc[UR4][R34.64], R20 ;  /* 0x0000001422007986 */ /* 0x0001e2000c101b04 */
[----:B------:R-:W-:Y:S05]  /*0860*/  @P0 BRA `(.L_x_2) ;  /* 0xfffffff800780947 */ /* 0x000fea000383ffff */
[----:B0-----:R-:W-:-:S07]  /*0870*/  LOP3.LUT R21, R45, 0x7ffffffe, RZ, 0xc0, !PT ;  /* 0x7ffffffe2d157812 */ /* 0x001fce00078ec0ff */
.L_x_1:
[----:B------:R-:W-:-:S04]  /*0880*/  LOP3.LUT R18, R45, 0x1, RZ, 0xc0, !PT ;  /* 0x000000012d127812 */ /* 0x000fc800078ec0ff */
[----:B------:R-:W-:-:S13]  /*0890*/  ISETP.NE.U32.AND P0, PT, R18, 0x1, PT ;  /* 0x000000011200780c */ /* 0x000fda0003f05070 */
[----:B------:R-:W-:Y:S05]  /*08a0*/  @P0 EXIT ;  /* 0x000000000000094d */ /* 0x000fea0003800000 */
[----:B------:R-:W0:Y:S01]  /*08b0*/  LDC.64 R22, c[0x0][0x390] ;  /* 0x0000e400ff167b82 */ /* 0x000e220000000a00 */
[----:B------:R-:W-:Y:S01]  /*08c0*/  IADD3 R25, PT, PT, R16, R21, RZ ;  /* 0x0000001510197210 */ /* 0x000fe20007ffe0ff */
[----:B------:R-:W-:-:S06]  /*08d0*/  IMAD R21, R21, R17, R0 ;  /* 0x0000001115157224 */ /* 0x000fcc00078e0200 */
[----:B------:R-:W1:Y:S01]  /*08e0*/  LDC.64 R18, c[0x0][0x398] ;  /* 0x0000e600ff127b82 */ /* 0x000e620000000a00 */
[----:B0-----:R-:W-:-:S05]  /*08f0*/  IMAD.WIDE R22, R25, 0x8, R22 ;  /* 0x0000000819167825 */ /* 0x001fca00078e0216 */
[----:B------:R-:W2:Y:S01]  /*0900*/  LDG.E.64 R24, desc[UR4][R22.64] ;  /* 0x0000000416187981 */ /* 0x000ea2000c1e1b00 */
[----:B-1----:R-:W-:-:S03]  /*0910*/  IMAD.WIDE R18, R21, 0x8, R18 ;  /* 0x0000000815127825 */ /* 0x002fc600078e0212 */
[----:B------:R-:W2:Y:S04]  /*0920*/  LDG.E.64 R20, desc[UR4][R14.64] ;  /* 0x000000040e147981 */ /* 0x000ea8000c1e1b00 */
        /* <DEDUP_REMOVED lines=33> */
[----:B------:R-:W-:Y:S04]  /*0b40*/  STG.E.64 desc[UR4][R4.64], R10 ;  /* 0x0000000a04007986 */ /* 0x000fe8000c101b04 */
[----:B------:R-:W2:Y:S04]  /*0b50*/  LDG.E.64 R8, desc[UR4][R2.64] ;  /* 0x0000000402087981 */ /* 0x000ea8000c1e1b00 */
[----:B------:R-:W2:Y:S04]  /*0b60*/  LDG.E.64 R20, desc[UR4][R14.64] ;  /* 0x000000040e147981 */ /* 0x000ea8000c1e1b00 */
[----:B------:R-:W2:Y:S01]  /*0b70*/  LDG.E.64 R24, desc[UR4][R18.64] ;  /* 0x0000000412187981 */ /* 0x000ea2000c1e1b00 */
[----:B0-----:R-:W-:Y:S01]  /*0b80*/  IMAD.WIDE.U32 R12, R45, 0x8, R14 ;  /* 0x000000082d0c7825 */ /* 0x001fe200078e000e */
[----:B--2---:R-:W-:-:S03]  /*0b90*/  DFMA R8, R20, R24, R8 ;  /* 0x000000181408722b */ /* 0x004fc60000000008 */
[----:B------:R-:W-:-:S04]  /*0ba0*/  IMAD.WIDE R20, R17, 0x8, R2 ;  /* 0x0000000811147825 */ /* 0x000fc800078e0202 */
[----:B------:R-:W-:Y:S04]  /*0bb0*/  STG.E.64 desc[UR4][R2.64], R8 ;  /* 0x0000000802007986 */ /* 0x000fe8000c101b04 */
[----:B------:R-:W2:Y:S04]  /*0bc0*/  LDG.E.64 R12, desc[UR4][R12.64] ;  /* 0x000000040c0c7981 */ /* 0x000ea8000c1e1b00 */
[----:B------:R-:W2:Y:S04]  /*0bd0*/  LDG.E.64 R16, desc[UR4][R18.64] ;  /* 0x0000000412107981 */ /* 0x000ea8000c1e1b00 */
[----:B------:R-:W2:Y:S02]  /*0be0*/  LDG.E.64 R6, desc[UR4][R20.64] ;  /* 0x0000000414067981 */ /* 0x000ea4000c1e1b00 */
[----:B--2---:R-:W-:-:S07]  /*0bf0*/  DFMA R6, R12, R16, R6 ;  /* 0x000000100c06722b */ /* 0x004fce0000000006 */
[----:B------:R-:W-:Y:S01]  /*0c00*/  STG.E.64 desc[UR4][R20.64], R6 ;  /* 0x0000000614007986 */ /* 0x000fe2000c101b04 */
[----:B------:R-:W-:Y:S05]  /*0c10*/  EXIT ;  /* 0x000000000000794d */ /* 0x000fea0003800000 */
.L_x_0:
[----:B------:R-:W1:Y:S02]  /*0c20*/  LDC R4, c[0x0][0x388] ;  /* 0x0000e200ff047b82 */ /* 0x000e640000000800 */
[----:B-1----:R-:W-:-:S04]  /*0c30*/  ISETP.GE.AND P0, PT, R4, 0x1, PT ;  /* 0x000000010400780c */ /* 0x002fc80003f06270 */
[----:B------:R-:W-:-:S04]  /*0c40*/  ISETP.LT.OR P0, PT, R3, R2, !P0 ;  /* 0x000000020300720c */ /* 0x000fc80004701670 */
[----:B------:R-:W-:-:S13]  /*0c50*/  ISETP.GE.OR P0, PT, R0, R17, P0 ;  /* 0x000000110000720c */ /* 0x000fda0000706670 */
[----:B0-----:R-:W-:Y:S05]  /*0c60*/  @P0 EXIT ;  /* 0x000000000000094d */ /* 0x001fea0003800000 */
[----:B------:R-:W0:Y:S01]  /*0c70*/  LDC.64 R4, c[0x0][0x3a0] ;  /* 0x0000e800ff047b82 */ /* 0x000e220000000a00 */
[C---:B------:R-:W-:Y:S01]  /*0c80*/  IMAD R7, R3.reuse, R17, R0 ;  /* 0x0000001103077224 */ /* 0x040fe200078e0200 */
[CC--:B------:R-:W-:Y:S02]  /*0c90*/  IADD3 R2, PT, PT, R3.reuse, -R16.reuse, RZ ;  /* 0x8000001003027210 */ /* 0x0c0fe40007ffe0ff */
[C---:B------:R-:W-:Y:S02]  /*0ca0*/  IADD3 R15, PT, PT, -R3.reuse, R16, RZ ;  /* 0x00000010030f7210 */ /* 0x040fe40007ffe1ff */
[----:B------:R-:W-:Y:S02]  /*0cb0*/  ISETP.GT.U32.AND P0, PT, R2, -0x4, PT ;  /* 0xfffffffc0200780c */ /* 0x000fe40003f04070 */
[C---:B------:R-:W-:Y:S02]  /*0cc0*/  IADD3 R2, PT, PT, R3.reuse, 0x1, RZ ;  /* 0x0000000103027810 */ /* 0x040fe40007ffe0ff */
[----:B------:R-:W-:-:S02]  /*0cd0*/  IADD3 R12, PT, PT, R3, 0x2, RZ ;  /* 0x00000002030c7810 */ /* 0x000fc40007ffe0ff */
[----:B------:R-:W-:Y:S02]  /*0ce0*/  IADD3 R13, PT, PT, R3, 0x3, RZ ;  /* 0x00000003030d7810 */ /* 0x000fe40007ffe0ff */
[----:B------:R-:W-:Y:S02]  /*0cf0*/  MOV R14, RZ ;  /* 0x000000ff000e7202 */ /* 0x000fe40000000f00 */
[----:B------:R-:W-:Y:S01]  /*0d00*/  LOP3.LUT R15, R15, 0x3, RZ, 0xc0, !PT ;  /* 0x000000030f0f7812 */ /* 0x000fe200078ec0ff */
[----:B0-----:R-:W-:-:S04]  /*0d10*/  IMAD.WIDE R4, R7, 0x8, R4 ;  /* 0x0000000807047825 */ /* 0x001fc800078e0204 */
[----:B------:R-:W-:-:S04]  /*0d20*/  IMAD.WIDE R6, R17, 0x8, R4 ;  /* 0x0000000811067825 */ /* 0x000fc800078e0204 */
[----:B------:R-:W-:-:S07]  /*0d30*/  IMAD.WIDE R8, R17, 0x8, R6 ;  /* 0x0000000811087825 */ /* 0x000fce00078e0206 */
.L_x_8:
[----:B0-----:R-:W0:Y:S01]  /*0d40*/  LDC R20, c[0x0][0x380] ;  /* 0x0000e000ff147b82 */ /* 0x001e220000000800 */
[----:B------:R-:W-:Y:S01]  /*0d50*/  BSSY.RECONVERGENT B0, `(.L_x_3) ;  /* 0x0000050000007945 */ /* 0x000fe20003800200 */
[----:B0-----:R-:W-:-:S13]  /*0d60*/  ISETP.GE.AND P1, PT, R3, R20, PT ;  /* 0x000000140300720c */ /* 0x001fda0003f26270 */
[----:B-123--:R-:W-:Y:S05]  /*0d70*/  @P1 BRA `(.L_x_4) ;  /* 0x0000000400341947 */ /* 0x00efea0003800000 */
[----:B------:R-:W0:Y:S01]  /*0d80*/  LDC R17, c[0x0][0x384] ;  /* 0x0000e100ff117b82 */ /* 0x000e220000000800 */
[----:B------:R-:W-:Y:S01]  /*0d90*/  ISETP.NE.AND P1, PT, R15, RZ, PT ;  /* 0x000000ff0f00720c */ /* 0x000fe20003f25270 */
[----:B------:R-:W-:Y:S01]  /*0da0*/  BSSY.RECONVERGENT B1, `(.L_x_5) ;  /* 0x0000022000017945 */ /* 0x000fe20003800200 */
[----:B------:R-:W-:-:S05]  /*0db0*/  MOV R21, R3 ;  /* 0x0000000300157202 */ /* 0x000fca0000000f00 */
[----:B------:R-:W1:Y:S01]  /*0dc0*/  LDC.64 R10, c[0x0][0x398] ;  /* 0x0000e600ff0a7b82 */ /* 0x000e620000000a00 */
[----:B0-----:R-:W-:-:S04]  /*0dd0*/  IMAD R19, R14, R17, R0 ;  /* 0x000000110e137224 */ /* 0x001fc800078e0200 */
[----:B-1----:R-:W-:Y:S01]  /*0de0*/  IMAD.WIDE R10, R19, 0x8, R10 ;  /* 0x00000008130a7825 */ /* 0x002fe200078e020a */
[----:B------:R-:W-:Y:S06]  /*0df0*/  @!P1 BRA `(.L_x_6) ;  /* 0x0000000000709947 */ /* 0x000fec0003800000 */
[----:B------:R-:W0:Y:S01]  /*0e00*/  LDC R29, c[0x0][0x388] ;  /* 0x0000e200ff1d7b82 */ /* 0x000e220000000800 */
[----:B------:R-:W2:Y:S07]  /*0e10*/  LDG.E.64 R24, desc[UR4][R10.64] ;  /* 0x000000040a187981 */ /* 0x000eae000c1e1b00 */
[----:B------:R-:W1:Y:S01]  /*0e20*/  LDC.64 R26, c[0x0][0x390] ;  /* 0x0000e400ff1a7b82 */ /* 0x000e620000000a00 */
[----:B0-----:R-:W-:-:S04]  /*0e30*/  IMAD R19, R3, R29, R14 ;  /* 0x0000001d03137224 */ /* 0x001fc800078e020e */
[----:B-1----:R-:W-:Y:S02]  /*0e40*/  IMAD.WIDE R26, R19, 0x8, R26 ;  /* 0x00000008131a7825 */ /* 0x002fe400078e021a */
[----:B------:R-:W2:Y:S04]  /*0e50*/  LDG.E.64 R18, desc[UR4][R4.64] ;  /* 0x0000000404127981 */ /* 0x000ea8000c1e1b00 */
[----:B------:R-:W2:Y:S01]  /*0e60*/  LDG.E.64 R22, desc[UR4][R26.64] ;  /* 0x000000041a167981 */ /* 0x000ea2000c1e1b00 */
[----:B------:R-:W-:Y:S02]  /*0e70*/  ISETP.NE.AND P1, PT, R15, 0x1, PT ;  /* 0x000000010f00780c */ /* 0x000fe40003f25270 */
[----:B------:R-:W-:Y:S01]  /*0e80*/  MOV R21, R2 ;  /* 0x0000000200157202 */ /* 0x000fe20000000f00 */
[----:B--2---:R-:W-:-:S07]  /*0e90*/  DFMA R18, R22, R24, R18 ;  /* 0x000000181612722b */ /* 0x004fce0000000012 */
[----:B------:R0:W-:Y:S03]  /*0ea0*/  STG.E.64 desc[UR4][R4.64], R18 ;  /* 0x0000001204007986 */ /* 0x0001e6000c101b04 */
[----:B------:R-:W-:Y:S05]  /*0eb0*/  @!P1 BRA `(.L_x_6) ;  /* 0x0000000000409947 */ /* 0x000fea0003800000 */
[----:B------:R-:W-:Y:S01]  /*0ec0*/  IMAD.WIDE.U32 R26, R29, 0x8, R26 ;  /* 0x000000081d1a7825 */ /* 0x000fe200078e001a */
[----:B0-----:R-:W2:Y:S04]  /*0ed0*/  LDG.E.64 R18, desc[UR4][R6.64] ;  /* 0x0000000406127981 */ /* 0x001ea8000c1e1b00 */
[----:B------:R-:W2:Y:S04]  /*0ee0*/  LDG.E.64 R24, desc[UR4][R10.64] ;  /* 0x000000040a187981 */ /* 0x000ea8000c1e1b00 */
[----:B------:R-:W2:Y:S01]  /*0ef0*/  LDG.E.64 R22, desc[UR4][R26.64] ;  /* 0x000000041a167981 */ /* 0x000ea2000c1e1b00 */
[----:B------:R-:W-:-:S02]  /*0f00*/  ISETP.NE.AND P1, PT, R15, 0x2, PT ;  /* 0x000000020f00780c */ /* 0x000fc40003f25270 */
[----:B------:R-:W-:Y:S01]  /*0f10*/  MOV R21, R12 ;  /* 0x0000000c00157202 */ /* 0x000fe20000000f00 */
[----:B--2---:R-:W-:-:S07]  /*0f20*/  DFMA R18, R22, R24, R18 ;  /* 0x000000181612722b */ /* 0x004fce0000000012 */
[----:B------:R1:W-:Y:S03]  /*0f30*/  STG.E.64 desc[UR4][R6.64], R18 ;  /* 0x0000001206007986 */ /* 0x0003e6000c101b04 */
[----:B------:R-:W-:Y:S05]  /*0f40*/  @!P1 BRA `(.L_x_6) ;  /* 0x00000000001c9947 */ /* 0x000fea0003800000 */
[----:B------:R-:W-:Y:S01]  /*0f50*/  IMAD.WIDE.U32 R22, R29, 0x8, R26 ;  /* 0x000000081d167825 */ /* 0x000fe200078e001a */
[----:B-1----:R-:W2:Y:S04]  /*0f60*/  LDG.E.64 R18, desc[UR4][R8.64] ;  /* 0x0000000408127981 */ /* 0x002ea8000c1e1b00 */
[----:B------:R-:W2:Y:S04]  /*0f70*/  LDG.E.64 R24, desc[UR4][R10.64] ;  /* 0x000000040a187981 */ /* 0x000ea8000c1e1b00 */
[----:B------:R-:W2:Y:S01]  /*0f80*/  LDG.E.64 R22, desc[UR4][R22.64] ;  /* 0x0000000416167981 */ /* 0x000ea2000c1e1b00 */
[----:B------:R-:W-:Y:S01]  /*0f90*/  MOV R21, R13 ;  /* 0x0000000d00157202 */ /* 0x000fe20000000f00 */
[----:B--2---:R-:W-:-:S07]  /*0fa0*/  DFMA R18, R22, R24, R18 ;  /* 0x000000181612722b */ /* 0x004fce0000000012 */
[----:B------:R2:W-:Y:S04]  /*0fb0*/  STG.E.64 desc[UR4][R8.64], R18 ;  /* 0x0000001208007986 */ /* 0x0005e8000c101b04 */
.L_x_6:
[----:B------:R-:W-:Y:S05]  /*0fc0*/  BSYNC.RECONVERGENT B1 ;  /* 0x0000000000017941 */ /* 0x000fea0003800200 */
.L_x_5:
[----:B------:R-:W-:Y:S05]  /*0fd0*/  @P0 BRA `(.L_x_4) ;  /* 0x00000000009c0947 */ /* 0x000fea0003800000 */
[----:B012---:R-:W0:Y:S01]  /*0fe0*/  LDC R19, c[0x0][0x388] ;  /* 0x0000e200ff137b82 */ /* 0x007e220000000800 */
[C---:B------:R-:W-:Y:S01]  /*0ff0*/  IADD3 R20, PT, PT, R21.reuse, -R20, RZ ;  /* 0x8000001415147210 */ /* 0x040fe20007ffe0ff */
[C---:B------:R-:W-:Y:S02]  /*1000*/  IMAD R16, R21.reuse, R17, R0 ;  /* 0x0000001115107224 */ /* 0x040fe400078e0200 */
[----:B0-----:R-:W-:-:S07]  /*1010*/  IMAD R18, R21, R19, R14 ;  /* 0x0000001315127224 */ /* 0x001fce00078e020e */
.L_x_7:
[----:B---3--:R-:W0:Y:S01]  /*1020*/  LDC.64 R22, c[0x0][0x3a0] ;  /* 0x0000e800ff167b82 */ /* 0x008e220000000a00 */
[----:B------:R-:W2:Y:S07]  /*1030*/  LDG.E.64 R30, desc[UR4][R10.64] ;  /* 0x000000040a1e7981 */ /* 0x000eae000c1e1b00 */
[----:B------:R-:W1:Y:S01]  /*1040*/  LDC.64 R26, c[0x0][0x390] ;  /* 0x0000e400ff1a7b82 */ /* 0x000e620000000a00 */
[----:B0-----:R-:W-:-:S05]  /*1050*/  IMAD.WIDE R22, R16, 0x8, R22 ;  /* 0x0000000810167825 */ /* 0x001fca00078e0216 */
[----:B------:R-:W2:Y:S01]  /*1060*/  LDG.E.64 R24, desc[UR4][R22.64] ;  /* 0x0000000416187981 */ /* 0x000ea2000c1e1b00 */
[----:B-1----:R-:W-:-:S05]  /*1070*/  IMAD.WIDE R26, R18, 0x8, R26 ;  /* 0x00000008121a7825 */ /* 0x002fca00078e021a */
[----:B------:R-:W2:Y:S01]  /*1080*/  LDG.E.64 R28, desc[UR4][R26.64] ;  /* 0x000000041a1c7981 */ /* 0x000ea2000c1e1b00 */
[----:B------:R-:W-:Y:S01]  /*1090*/  IMAD.WIDE.U32 R32, R19, 0x8, R26 ;  /* 0x0000000813207825 */ /* 0x000fe200078e001a */
[----:B--2---:R-:W-:-:S03]  /*10a0*/  DFMA R24, R28, R30, R24 ;  /* 0x0000001e1c18722b */ /* 0x004fc60000000018 */
[----:B------:R-:W-:-:S04]  /*10b0*/  IMAD.WIDE R28, R17, 0x8, R22 ;  /* 0x00000008111c7825 */ /* 0x000fc800078e0216 */
[----:B------:R0:W-:Y:S04]  /*10c0*/  STG.E.64 desc[UR4][R22.64], R24 ;  /* 0x0000001816007986 */ /* 0x0001e8000c101b04 */
[----:B------:R-:W2:Y:S04]  /*10d0*/  LDG.E.64 R34, desc[UR4][R32.64] ;  /* 0x0000000420227981 */ /* 0x000ea8000c1e1b00 */
[----:B------:R-:W2:Y:S04]  /*10e0*/  LDG.E.64 R30, desc[UR4][R28.64] ;  /* 0x000000041c1e7981 */ /* 0x000ea8000c1e1b00 */
[----:B------:R-:W2:Y:S02]  /*10f0*/  LDG.E.64 R36, desc[UR4][R10.64] ;  /* 0x000000040a247981 */ /* 0x000ea4000c1e1b00 */
[----:B--2---:R-:W-:Y:S01]  /*1100*/  DFMA R30, R34, R36, R30 ;  /* 0x00000024221e722b */ /* 0x004fe2000000001e */
[----:B------:R-:W-:-:S04]  /*1110*/  IMAD.WIDE.U32 R36, R19, 0x8, R32 ;  /* 0x0000000813247825 */ /* 0x000fc800078e0020 */
[----:B------:R-:W-:Y:S02]  /*1120*/  IMAD.WIDE R34, R17, 0x8, R28 ;  /* 0x0000000811227825 */ /* 0x000fe400078e021c */
[----:B------:R3:W-:Y:S04]  /*1130*/  STG.E.64 desc[UR4][R28.64], R30 ;  /* 0x0000001e1c007986 */ /* 0x0007e8000c101b04 */
[----:B------:R-:W2:Y:S04]  /*1140*/  LDG.E.64 R38, desc[UR4][R36.64] ;  /* 0x0000000424267981 */ /* 0x000ea8000c1e1b00 */
[----:B------:R-:W2:Y:S04]  /*1150*/  LDG.E.64 R26, desc[UR4][R34.64] ;  /* 0x00000004221a7981 */ /* 0x000ea8000c1e1b00 */
[----:B------:R-:W2:Y:S01]  /*1160*/  LDG.E.64 R40, desc[UR4][R10.64] ;  /* 0x000000040a287981 */ /* 0x000ea2000c1e1b00 */
[----:B------:R-:W-:-:S04]  /*1170*/  IMAD.WIDE.U32 R32, R19, 0x8, R36 ;  /* 0x0000000813207825 */ /* 0x000fc800078e0024 */
[----:B0-----:R-:W-:Y:S01]  /*1180*/  IMAD.WIDE R22, R17, 0x8, R34 ;  /* 0x0000000811167825 */ /* 0x001fe200078e0222 */
[----:B--2---:R-:W-:-:S07]  /*1190*/  DFMA R26, R38, R40, R26 ;  /* 0x00000028261a722b */ /* 0x004fce000000001a */
[----:B------:R3:W-:Y:S04]  /*11a0*/  STG.E.64 desc[UR4][R34.64], R26 ;  /* 0x0000001a22007986 */ /* 0x0007e8000c101b04 */
[----:B------:R-:W2:Y:S04]  /*11b0*/  LDG.E.64 R32, desc[UR4][R32.64] ;  /* 0x0000000420207981 */ /* 0x000ea8000c1e1b00 */
[----:B------:R-:W2:Y:S04]  /*11c0*/  LDG.E.64 R24, desc[UR4][R22.64] ;  /* 0x0000000416187981 */ /* 0x000ea8000c1e1b00 */
[----:B------:R-:W2:Y:S01]  /*11d0*/  LDG.E.64 R38, desc[UR4][R10.64] ;  /* 0x000000040a267981 */ /* 0x000ea2000c1e1b00 */
[----:B------:R-:W-:-:S04]  /*11e0*/  IADD3 R20, PT, PT, R20, 0x4, RZ ;  /* 0x0000000414147810 */ /* 0x000fc80007ffe0ff */
[----:B------:R-:W-:Y:S02]  /*11f0*/  ISETP.NE.AND P1, PT, R20, RZ, PT ;  /* 0x000000ff1400720c */ /* 0x000fe40003f25270 */
[----:B------:R-:W-:Y:S02]  /*1200*/  LEA R16, R17, R16, 0x2 ;  /* 0x0000001011107211 */ /* 0x000fe400078e10ff */
[----:B------:R-:W-:Y:S01]  /*1210*/  LEA R18, R19, R18, 0x2 ;  /* 0x0000001213127211 */ /* 0x000fe200078e10ff */
[----:B--2---:R-:W-:-:S07]  /*1220*/  DFMA R24, R32, R38, R24 ;  /* 0x000000262018722b */ /* 0x004fce0000000018 */
[----:B------:R3:W-:Y:S01]  /*1230*/  STG.E.64 desc[UR4][R22.64], R24 ;  /* 0x0000001816007986 */ /* 0x0007e2000c101b04 */
[----:B------:R-:W-:Y:S05]  /*1240*/  @P1 BRA `(.L_x_7) ;  /* 0xfffffffc00741947 */ /* 0x000fea000383ffff */
.L_x_4:
[----:B------:R-:W-:Y:S05]  /*1250*/  BSYNC.RECONVERGENT B0 ;  /* 0x0000000000007941 */ /* 0x000fea0003800200 */
.L_x_3:
[----:B------:R-:W4:Y:S01]  /*1260*/  LDCU UR6, c[0x0][0x388] ;  /* 0x00007100ff0677ac */ /* 0x000f220008000800 */
[----:B------:R-:W-:-:S04]  /*1270*/  IADD3 R14, PT, PT, R14, 0x1, RZ ;  /* 0x000000010e0e7810 */ /* 0x000fc80007ffe0ff */
[----:B----4-:R-:W-:-:S13]  /*1280*/  ISETP.NE.AND P1, PT, R14, UR6, PT ;  /* 0x000000060e007c0c */ /* 0x010fda000bf25270 */
[----:B------:R-:W-:Y:S05]  /*1290*/  @!P1 EXIT ;  /* 0x000000000000994d */ /* 0x000fea0003800000 */
[----:B------:R-:W-:Y:S05]  /*12a0*/  BRA `(.L_x_8) ;  /* 0xfffffff800a47947 */ /* 0x000fea000383ffff */
.L_x_9:
[----:B------:R-:W-:-:S00]  /*12b0*/  BRA `(.L_x_9) ;  /* 0xfffffffc00fc7947 */ /* 0x000fc0000383ffff */
[----:B------:R-:W-:-:S00]  /*12c0*/  NOP ;  /* 0x0000000000007918 */ /* 0x000fc00000000000 */
        /* <DEDUP_REMOVED lines=11> */
.L_x_33:


//--------------------- .text._Z8matmult3iiiPdS_S_ --------------------------
	.section	.text._Z8matmult3iiiPdS_S_,"ax",@progbits
	.align	128
        .global         _Z8matmult3iiiPdS_S_
        .type           _Z8matmult3iiiPdS_S_,@function
        .size           _Z8matmult3iiiPdS_S_,(.L_x_34 - _Z8matmult3iiiPdS_S_)
        .other          _Z8matmult3iiiPdS_S_,@"STO_CUDA_ENTRY STV_DEFAULT"
_Z8matmult3iiiPdS_S_:
.text._Z8matmult3iiiPdS_S_:
[----:B------:R-:W-:Y:S01]  /*0000*/  LDC R1, c[0x0][0x37c] ;  /* 0x0000df00ff017b82 */ /* 0x000fe20000000800 */
[----:B------:R-:W0:Y:S07]  /*0010*/  S2R R3, SR_TID.X ;  /* 0x0000000000037919 */ /* 0x000e2e0000002100 */
[----:B------:R-:W0:Y:S01]  /*0020*/  LDC R0, c[0x0][0x360] ;  /* 0x0000d800ff007b82 */ /* 0x000e220000000800 */
[----:B------:R-:W1:Y:S07]  /*0030*/  S2R R7, SR_TID.Y ;  /* 0x0000000000077919 */ /* 0x000e6e0000002200 */
[----:B------:R-:W0:Y:S08]  /*0040*/  S2UR UR4, SR_CTAID.X ;  /* 0x00000000000479c3 */ /* 0x000e300000002500 */
[----:B------:R-:W1:Y:S08]  /*0050*/  S2UR UR5, SR_CTAID.Y ;  /* 0x00000000000579c3 */ /* 0x000e700000002600 */
[----:B------:R-:W1:Y:S08]  /*0060*/  LDC R2, c[0x0][0x364] ;  /* 0x0000d900ff027b82 */ /* 0x000e700000000800 */
[----:B------:R-:W2:Y:S01]  /*0070*/  LDC.64 R4, c[0x0][0x380] ;  /* 0x0000e000ff047b82 */ /* 0x000ea20000000a00 */
[----:B0-----:R-:W-:-:S02]  /*0080*/  IMAD R0, R0, UR4, R3 ;  /* 0x0000000400007c24 */ /* 0x001fc4000f8e0203 */
[----:B-1----:R-:W-:Y:S01]  /*0090*/  IMAD R2, R2, UR5, R7 ;  /* 0x0000000502027c24 */ /* 0x002fe2000f8e0207 */
[----:B------:R-:W0:Y:S03]  /*00a0*/  LDCU.64 UR4, c[0x0][0x358] ;  /* 0x00006b00ff0477ac */ /* 0x000e260008000a00 */
[----:B------:R-:W-:Y:S01]  /*00b0*/  IMAD.SHL.U32 R25, R2, 0x2, RZ ;  /* 0x0000000202197824 */ /* 0x000fe200078e00ff */
[----:B--2---:R-:W-:Y:S02]  /*00c0*/  IADD3 R6, PT, PT, R4, -0x1, RZ ;  /* 0xffffffff04067810 */ /* 0x004fe40007ffe0ff */
[----:B------:R-:W-:-:S04]  /*00d0*/  ISETP.GE.AND P0, PT, R0, R5, PT ;  /* 0x000000050000720c */ /* 0x000fc80003f06270 */
[----:B------:R-:W-:-:S13]  /*00e0*/  ISETP.GE.OR P0, PT, R25, R6, P0 ;  /* 0x000000061900720c */ /* 0x000fda0000706670 */
[----:B0-----:R-:W-:Y:S05]  /*00f0*/  @P0 BRA `(.L_x_10) ;  /* 0x0000000c00e00947 */ /* 0x001fea0003800000 */
[----:B------:R-:W0:Y:S02]  /*0100*/  LDC R2, c[0x0][0x388] ;  /* 0x0000e200ff027b82 */ /* 0x000e240000000800 */
[----:B0-----:R-:W-:-:S13]  /*0110*/  ISETP.GE.AND P0, PT, R2, 0x1, PT ;  /* 0x000000010200780c */ /* 0x001fda0003f06270 */
[----:B------:R-:W-:Y:S05]  /*0120*/  @!P0 EXIT ;  /* 0x000000000000894d */ /* 0x000fea0003800000 */
[----:B------:R-:W0:Y:S01]  /*0130*/  LDC.64 R10, c[0x0][0x3a0] ;  /* 0x0000e800ff0a7b82 */ /* 0x000e220000000a00 */
[----:B------:R-:W-:Y:S01]  /*0140*/  ISETP.GE.U32.AND P0, PT, R2, 0x8, PT ;  /* 0x000000080200780c */ /* 0x000fe20003f06070 */
[C---:B------:R-:W-:Y:S02]  /*0150*/  IMAD R7, R25.reuse, R5, R0 ;  /* 0x0000000519077224 */ /* 0x040fe400078e0200 */
[----:B------:R-:W-:Y:S02]  /*0160*/  HFMA2 R24, -RZ, RZ, 0, 0 ;  /* 0x00000000ff187431 */ /* 0x000fe400000001ff */
[----:B------:R-:W-:-:S04]  /*0170*/  IMAD R3, R25, R2, RZ ;  /* 0x0000000219037224 */ /* 0x000fc800078e02ff */
[----:B------:R-:W-:Y:S02]  /*0180*/  IMAD.IADD R4, R3, 0x1, R2 ;  /* 0x0000000103047824 */ /* 0x000fe400078e0202 */
[----:B0-----:R-:W-:-:S04]  /*0190*/  IMAD.WIDE R10, R7, 0x8, R10 ;  /* 0x00000008070a7825 */ /* 0x001fc800078e020a */
[----:B------:R-:W-:Y:S01]  /*01a0*/  IMAD.WIDE R8, R5, 0x8, R10 ;  /* 0x0000000805087825 */ /* 0x000fe200078e020a */
[----:B------:R-:W-:Y:S06]  /*01b0*/  @!P0 BRA `(.L_x_11) ;  /* 0x0000000400a48947 */ /* 0x000fec0003800000 */
[----:B------:R-:W0:Y:S01]  /*01c0*/  LDC.64 R6, c[0x0][0x390] ;  /* 0x0000e400ff067b82 */ /* 0x000e220000000a00 */
[----:B------:R-:W-:Y:S01]  /*01d0*/  LOP3.LUT R24, R2, 0x7ffffff8, RZ, 0xc0, !PT ;  /* 0x7ffffff802187812 */ /* 0x000fe200078ec0ff */
[----:B------:R-:W-:Y:S02]  /*01e0*/  IMAD R25, R25, R2, R2 ;  /* 0x0000000219197224 */ /* 0x000fe400078e0202 */
[----:B------:R-:W-:Y:S01]  /*01f0*/  IMAD.MOV.U32 R26, RZ, RZ, R0 ;  /* 0x000000ffff1a7224 */ /* 0x000fe200078e0000 */
[----:B------:R-:W-:Y:S01]  /*0200*/  IADD3 R27, PT, PT, -R24, RZ, RZ ;  /* 0x000000ff181b7210 */ /* 0x000fe20007ffe1ff */
[----:B0-----:R-:W-:-:S03]  /*0210*/  IMAD.WIDE.U32 R12, R3, 0x8, R6 ;  /* 0x00000008030c7825 */ /* 0x001fc600078e0006 */
[----:B------:R-:W-:-:S04]  /*0220*/  IADD3 R12, P0, PT, R12, 0x20, RZ ;  /* 0x000000200c0c7810 */ /* 0x000fc80007f1e0ff */
[----:B------:R-:W-:-:S09]  /*0230*/  IADD3.X R13, PT, PT, RZ, R13, RZ, P0, !PT ;  /* 0x0000000dff0d7210 */ /* 0x000fd200007fe4ff */
.L_x_12:
[----:B0-----:R-:W0:Y:S01]  /*0240*/  LDC.64 R28, c[0x0][0x398] ;  /* 0x0000e600ff1c7b82 */ /* 0x001e220000000a00 */
[----:B------:R-:W2:Y:S04]  /*0250*/  LDG.E.64 R18, desc[UR4][R10.64] ;  /* 0x000000040a127981 */ /* 0x000ea8000c1e1b00 */
[----:B------:R-:W2:Y:S01]  /*0260*/  LDG.E.64 R16, desc[UR4][R12.64+-0x20] ;  /* 0xffffe0040c107981 */ /* 0x000ea2000c1e1b00 */
[----:B0-----:R-:W-:-:S05]  /*0270*/  IMAD.WIDE R28, R26, 0x8, R28 ;  /* 0x000000081a1c7825 */ /* 0x001fca00078e021c */
[----:B------:R-:W2:Y:S02]  /*0280*/  LDG.E.64 R14, desc[UR4][R28.64] ;  /* 0x000000041c0e7981 */ /* 0x000ea4000c1e1b00 */
[----:B--2---:R-:W-:Y:S01]  /*0290*/  DFMA R22, R16, R14, R18 ;  /* 0x0000000e1016722b */ /* 0x004fe20000000012 */
[----:B------:R-:W-:-:S06]  /*02a0*/  IMAD.WIDE.U32 R14, R25, 0x8, R6 ;  /* 0x00000008190e7825 */ /* 0x000fcc00078e0006 */
[----:B------:R0:W-:Y:S04]  /*02b0*/  STG.E.64 desc[UR4][R10.64], R22 ;  /* 0x000000160a007986 */ /* 0x0001e8000c101b04 */
[----:B------:R-:W2:Y:S04]  /*02c0*/  LDG.E.64 R16, desc[UR4][R28.64] ;  /* 0x000000041c107981 */ /* 0x000ea8000c1e1b00 */
[----:B------:R-:W2:Y:S04]  /*02d0*/  LDG.E.64 R20, desc[UR4][R8.64] ;  /* 0x0000000408147981 */ /* 0x000ea8000c1e1b00 */
[----:B------:R-:W2:Y:S01]  /*02e0*/  LDG.E.64 R18, desc[UR4][R14.64] ;  /* 0x000000040e127981 */ /* 0x000ea2000c1e1b00 */
[----:B0-----:R-:W-:Y:S01]  /*02f0*/  IMAD.WIDE R22, R5, 0x8, R28 ;  /* 0x0000000805167825 */ /* 0x001fe200078e021c */
        /* <DEDUP_REMOVED lines=65> */
[----:B--2---:R-:W-:Y:S01]  /*0710*/  DFMA R18, R18, R16, R20 ;  /* 0x000000101212722b */ /* 0x004fe20000000014 */
[----:B------:R-:W-:-:S06]  /*0720*/  IMAD.WIDE R16, R5, 0x8, R28 ;  /* 0x0000000805107825 */ /* 0x000fcc00078e021c */
[----:B------:R1:W-:Y:S04]  /*0730*/  STG.E.64 desc[UR4][R8.64], R18 ;  /* 0x0000001208007986 */ /* 0x0003e8000c101b04 */
[----:B------:R-:W2:Y:S04]  /*0740*/  LDG.E.64 R20, desc[UR4][R12.64+0x18] ;  /* 0x000018040c147981 */ /* 0x000ea8000c1e1b00 */
[----:B0-----:R-:W2:Y:S04]  /*0750*/  LDG.E.64 R22, desc[UR4][R16.64] ;  /* 0x0000000410167981 */ /* 0x001ea8000c1e1b00 */
[----:B-1----:R-:W2:Y:S02]  /*0760*/  LDG.E.64 R18, desc[UR4][R10.64] ;  /* 0x000000040a127981 */ /* 0x002ea4000c1e1b00 */
[----:B--2---:R-:W-:-:S07]  /*0770*/  DFMA R18, R20, R22, R18 ;  /* 0x000000161412722b */ /* 0x004fce0000000012 */
[----:B------:R0:W-:Y:S04]  /*0780*/  STG.E.64 desc[UR4][R10.64], R18 ;  /* 0x000000120a007986 */ /* 0x0001e8000c101b04 */
[----:B------:R-:W2:Y:S04]  /*0790*/  LDG.E.64 R20, desc[UR4][R14.64+0x38] ;  /* 0x000038040e147981 */ /* 0x000ea8000c1e1b00 */
[----:B------:R-:W2:Y:S04]  /*07a0*/  LDG.E.64 R22, desc[UR4][R16.64] ;  /* 0x0000000410167981 */ /* 0x000ea8000c1e1b00 */
[----:B------:R-:W2:Y:S01]  /*07b0*/  LDG.E.64 R28, desc[UR4][R8.64] ;  /* 0x00000004081c7981 */ /* 0x000ea2000c1e1b00 */
[----:B------:R-:W-:-:S05]  /*07c0*/  VIADD R27, R27, 0x8 ;  /* 0x000000081b1b7836 */ /* 0x000fca0000000000 */
[----:B------:R-:W-:Y:S02]  /*07d0*/  ISETP.NE.AND P0, PT, R27, RZ, PT ;  /* 0x000000ff1b00720c */ /* 0x000fe40003f05270 */
[----:B------:R-:W-:Y:S01]  /*07e0*/  IADD3 R12, P1, PT, R12, 0x40, RZ ;  /* 0x000000400c0c7810 */ /* 0x000fe20007f3e0ff */
[----:B------:R-:W-:Y:S01]  /*07f0*/  VIADD R25, R25, 0x8 ;  /* 0x0000000819197836 */ /* 0x000fe20000000000 */
[----:B------:R-:W-:Y:S02]  /*0800*/  LEA R26, R5, R26, 0x3 ;  /* 0x0000001a051a7211 */ /* 0x000fe400078e18ff */
[----:B------:R-:W-:Y:S01]  /*0810*/  IADD3.X R13, PT, PT, RZ, R13, RZ, P1, !PT ;  /* 0x0000000dff0d7210 */ /* 0x000fe20000ffe4ff */
[----:B--2---:R-:W-:-:S07]  /*0820*/  DFMA R20, R20, R22, R28 ;  /* 0x000000161414722b */ /* 0x004fce000000001c */
[----:B------:R0:W-:Y:S01]  /*0830*/  STG.E.64 desc[UR4][R8.64], R20 ;  /* 0x0000001408007986 */ /* 0x0001e2000c101b04 */
[----:B------:R-:W-:Y:S05]  /*0840*/  @P0 BRA `(.L_x_12) ;  /* 0xfffffff8007c0947 */ /* 0x000fea000383ffff */
.L_x_11:
[----:B------:R-:W-:-:S13]  /*0850*/  LOP3.LUT P0, R7, R2, 0x7, RZ, 0xc0, !PT ;  /* 0x0000000702077812 */ /* 0x000fda000780c0ff */
[----:B------:R-:W-:Y:S05]  /*0860*/  @!P0 EXIT ;  /* 0x000000000000894d */ /* 0x000fea0003800000 */
[----:B------:R-:W-:Y:S02]  /*0870*/  ISETP.GE.U32.AND P1, PT, R7, 0x4, PT ;  /* 0x000000040700780c */ /* 0x000fe40003f26070 */
[----:B------:R-:W-:-:S04]  /*0880*/  LOP3.LUT R6, R2, 0x3, RZ, 0xc0, !PT ;  /* 0x0000000302067812 */ /* 0x000fc800078ec0ff */
[----:B------:R-:W-:-:S07]  /*0890*/  ISETP.NE.AND P0, PT, R6, RZ, PT ;  /* 0x000000ff0600720c */ /* 0x000fce0003f05270 */
[----:B------:R-:W-:Y:S06]  /*08a0*/  @!P1 BRA `(.L_x_13) ;  /* 0x0000000000f49947 */ /* 0x000fec0003800000 */
[----:B------:R-:W0:Y:S01]  /*08b0*/  LDC.64 R12, c[0x0][0x390] ;  /* 0x0000e400ff0c7b82 */ /* 0x000e220000000a00 */
[----:B------:R-:W-:Y:S01]  /*08c0*/  IMAD.IADD R7, R3, 0x1, R24 ;  /* 0x0000000103077824 */ /* 0x000fe200078e0218 */
[----:B------:R-:W1:Y:S01]  /*08d0*/  LDCU.64 UR6, c[0x0][0x390] ;  /* 0x00007200ff0677ac */ /* 0x000e620008000a00 */
[----:B------:R-:W-:-:S05]  /*08e0*/  IMAD R17, R24, R5, R0 ;  /* 0x0000000518117224 */ /* 0x000fca00078e0200 */
[----:B------:R-:W2:Y:S01]  /*08f0*/  LDC.64 R14, c[0x0][0x398] ;  /* 0x0000e600ff0e7b82 */ /* 0x000ea20000000a00 */
[----:B0-----:R-:W-:-:S06]  /*0900*/  IMAD.WIDE.U32 R20, R7, 0x8, R12 ;  /* 0x0000000807147825 */ /* 0x001fcc00078e000c */
[----:B------:R-:W3:Y:S01]  /*0910*/  LDG.E.64 R20, desc[UR4][R20.64] ;  /* 0x0000000414147981 */ /* 0x000ee2000c1e1b00 */
[----:B--2---:R-:W-:-:S03]  /*0920*/  IMAD.WIDE R14, R17, 0x8, R14 ;  /* 0x00000008110e7825 */ /* 0x004fc600078e020e */
[----:B------:R-:W3:Y:S04]  /*0930*/  LDG.E.64 R16, desc[UR4][R10.64] ;  /* 0x000000040a107981 */ /* 0x000ee8000c1e1b00 */
[----:B------:R-:W3:Y:S01]  /*0940*/  LDG.E.64 R18, desc[UR4][R14.64] ;  /* 0x000000040e127981 */ /* 0x000ee2000c1e1b00 */
[----:B------:R-:W-:-:S05]  /*0950*/  IADD3 R23, PT, PT, R7, R2, RZ ;  /* 0x0000000207177210 */ /* 0x000fca0007ffe0ff */
[----:B------:R-:W-:Y:S01]  /*0960*/  IMAD.WIDE.U32 R22, R23, 0x8, R12 ;  /* 0x0000000817167825 */ /* 0x000fe200078e000c */
[----:B---3--:R-:W-:-:S07]  /*0970*/  DFMA R28, R20, R18, R16 ;  /* 0x00000012141c722b */ /* 0x008fce0000000010 */
[----:B------:R0:W-:Y:S04]  /*0980*/  STG.E.64 desc[UR4][R10.64], R28 ;  /* 0x0000001c0a007986 */ /* 0x0001e8000c101b04 */
[----:B------:R-:W2:Y:S04]  /*0990*/  LDG.E.64 R22, desc[UR4][R22.64] ;  /* 0x0000000416167981 */ /* 0x000ea8000c1e1b00 */
[----:B------:R-:W2:Y:S04]  /*09a0*/  LDG.E.64 R18, desc[UR4][R8.64] ;  /* 0x0000000408127981 */ /* 0x000ea8000c1e1b00 */
[----:B------:R-:W2:Y:S01]  /*09b0*/  LDG.E.64 R12, desc[UR4][R14.64] ;  /* 0x000000040e0c7981 */ /* 0x000ea2000c1e1b00 */
[----:B------:R-:W-:-:S05]  /*09c0*/  IADD3 R7, P1, PT, R3, R24, RZ ;  /* 0x0000001803077210 */ /* 0x000fca0007f3e0ff */
[----:B------:R-:W-:Y:S01]  /*09d0*/  IMAD.X R26, RZ, RZ, RZ, P1 ;  /* 0x000000ffff1a7224 */ /* 0x000fe200008e06ff */
[----:B-1----:R-:W-:-:S04]  /*09e0*/  LEA R16, P1, R7, UR6, 0x3 ;  /* 0x0000000607107c11 */ /* 0x002fc8000f8218ff */
[----:B------:R-:W-:Y:S01]  /*09f0*/  LEA.HI.X R17, R7, UR7, R26, 0x3, P1 ;  /* 0x0000000707117c11 */ /* 0x000fe200088f1c1a */
[----:B------:R-:W-:Y:S01]  /*0a00*/  IMAD.WIDE R26, R5, 0x8, R14 ;  /* 0x00000008051a7825 */ /* 0x000fe200078e020e */
[----:B--2---:R-:W-:-:S07]  /*0a10*/  DFMA R22, R22, R12, R18 ;  /* 0x0000000c1616722b */ /* 0x004fce0000000012 */
[----:B------:R-:W-:Y:S04]  /*0a20*/  STG.E.64 desc[UR4][R8.64], R22 ;  /* 0x0000001608007986 */ /* 0x000fe8000c101b04 */
[----:B------:R-:W0:Y:S04]  /*0a30*/  LDG.E.64 R20, desc[UR4][R10.64] ;  /* 0x000000040a147981 */ /* 0x000e28000c1e1b00 */
[----:B------:R-:W0:Y:S04]  /*0a40*/  LDG.E.64 R12, desc[UR4][R26.64] ;  /* 0x000000041a0c7981 */ /* 0x000e28000c1e1b00 */
[----:B------:R-:W0:Y:S01]  /*0a50*/  LDG.E.64 R18, desc[UR4][R16.64+0x8] ;  /* 0x0000080410127981 */ /* 0x000e22000c1e1b00 */
[----:B------:R-:W-:-:S04]  /*0a60*/  IADD3 R7, P1, PT, R4, R24, RZ ;  /* 0x0000001804077210 */ /* 0x000fc80007f3e0ff */
[----:B------:R-:W-:Y:S02]  /*0a70*/  IADD3.X R15, PT, PT, RZ, RZ, RZ, P1, !PT ;  /* 0x000000ffff0f7210 */ /* 0x000fe40000ffe4ff */
[----:B------:R-:W-:-:S04]  /*0a80*/  LEA R14, P1, R7, UR6, 0x3 ;  /* 0x00000006070e7c11 */ /* 0x000fc8000f8218ff */
[----:B------:R-:W-:Y:S01]  /*0a90*/  LEA.HI.X R15, R7, UR7, R15, 0x3, P1 ;  /* 0x00000007070f7c11 */ /* 0x000fe200088f1c0f */
[----:B0-----:R-:W-:-:S07]  /*0aa0*/  DFMA R28, R18, R12, R20 ;  /* 0x0000000c121c722b */ /* 0x001fce0000000014 */
[----:B------:R0:W-:Y:S04]  /*0ab0*/  STG.E.64 desc[UR4][R10.64], R28 ;  /* 0x0000001c0a007986 */ /* 0x0001e8000c101b04 */
[----:B------:R-:W0:Y:S04]  /*0ac0*/  LDG.E.64 R12, desc[UR4][R26.64] ;  /* 0x000000041a0c7981 */ /* 0x000e28000c1e1b00 */
[----:B------:R-:W0:Y:S04]  /*0ad0*/  LDG.E.64 R18, desc[UR4][R8.64] ;  /* 0x0000000408127981 */ /* 0x000e28000c1e1b00 */
[----:B------:R-:W0:Y:S02]  /*0ae0*/  LDG.E.64 R20, desc[UR4][R14.64+0x8] ;  /* 0x000008040e147981 */ /* 0x000e24000c1e1b00 */
[----:B0-----:R-:W-:Y:S01]  /*0af0*/  DFMA R28, R20, R12, R18 ;  /* 0x0000000c141c722b */ /* 0x001fe20000000012 */
[----:B------:R-:W-:-:S06]  /*0b00*/  IMAD.WIDE R12, R5, 0x8, R26 ;  /* 0x00000008050c7825 */ /* 0x000fcc00078e021a */
[----:B------:R0:W-:Y:S04]  /*0b10*/  STG.E.64 desc[UR4][R8.64], R28 ;  /* 0x0000001c08007986 */ /* 0x0001e8000c101b04 */
[----:B------:R-:W2:Y:S04]  /*0b20*/  LDG.E.64 R18, desc[UR4][R10.64] ;  /* 0x000000040a127981 */ /* 0x000ea8000c1e1b00 */
[----:B------:R-:W2:Y:S04]  /*0b30*/  LDG.E.64 R20, desc[UR4][R16.64+0x10] ;  /* 0x0000100410147981 */ /* 0x000ea8000c1e1b00 */
[----:B------:R-:W2:Y:S02]  /*0b40*/  LDG.E.64 R22, desc[UR4][R12.64] ;  /* 0x000000040c167981 */ /* 0x000ea4000c1e1b00 */
        /* <DEDUP_REMOVED lines=8> */
[----:B0-----:R-:W3:Y:S04]  /*0bd0*/  LDG.E.64 R28, desc[UR4][R16.64+0x18] ;  /* 0x00001804101c7981 */ /* 0x001ee8000c1e1b00 */
[----:B------:R-:W3:Y:S04]  /*0be0*/  LDG.E.64 R22, desc[UR4][R10.64] ;  /* 0x000000040a167981 */ /* 0x000ee8000c1e1b00 */
[----:B------:R-:W3:Y:S02]  /*0bf0*/  LDG.E.64 R12, desc[UR4][R18.64] ;  /* 0x00000004120c7981 */ /* 0x000ee4000c1e1b00 */
[----:B---3--:R-:W-:-:S07]  /*0c00*/  DFMA R22, R28, R12, R22 ;  /* 0x0000000c1c16722b */ /* 0x008fce0000000016 */
[----:B------:R2:W-:Y:S04]  /*0c10*/  STG.E.64 desc[UR4][R10.64], R22 ;  /* 0x000000160a007986 */ /* 0x0005e8000c101b04 */
[----:B-1----:R-:W3:Y:S04]  /*0c20*/  LDG.E.64 R26, desc[UR4][R14.64+0x18] ;  /* 0x000018040e1a7981 */ /* 0x002ee8000c1e1b00 */
[----:B------:R-:W3:Y:S04]  /*0c30*/  LDG.E.64 R28, desc[UR4][R18.64] ;  /* 0x00000004121c7981 */ /* 0x000ee8000c1e1b00 */
[----:B------:R-:W3:Y:S01]  /*0c40*/  LDG.E.64 R12, desc[UR4][R8.64] ;  /* 0x00000004080c7981 */ /* 0x000ee2000c1e1b00 */
[----:B------:R-:W-:Y:S01]  /*0c50*/  IADD3 R24, PT, PT, R24, 0x4, RZ ;  /* 0x0000000418187810 */ /* 0x000fe20007ffe0ff */
[----:B---3--:R-:W-:-:S07]  /*0c60*/  DFMA R12, R26, R28, R12 ;  /* 0x0000001c1a0c722b */ /* 0x008fce000000000c */
[----:B------:R2:W-:Y:S04]  /*0c70*/  STG.E.64 desc[UR4][R8.64], R12 ;  /* 0x0000000c08007986 */ /* 0x0005e8000c101b04 */
.L_x_13:
[----:B------:R-:W-:Y:S05]  /*0c80*/  @!P0 EXIT ;  /* 0x000000000000894d */ /* 0x000fea0003800000 */
[----:B------:R-:W-:Y:S02]  /*0c90*/  ISETP.NE.AND P1, PT, R6, 0x1, PT ;  /* 0x000000010600780c */ /* 0x000fe40003f25270 */
[----:B------:R-:W-:-:S04]  /*0ca0*/  LOP3.LUT R7, R2, 0x1, RZ, 0xc0, !PT ;  /* 0x0000000102077812 */ /* 0x000fc800078ec0ff */
[----:B------:R-:W-:-:S07]  /*0cb0*/  ISETP.NE.U32.AND P0, PT, R7, 0x1, PT ;  /* 0x000000010700780c */ /* 0x000fce0003f05070 */
[----:B------:R-:W-:Y:S06]  /*0cc0*/  @!P1 BRA `(.L_x_14) ;  /* 0x00000000009c9947 */ /* 0x000fec0003800000 */
[----:B------:R-:W1:Y:S01]  /*0cd0*/  LDC.64 R6, c[0x0][0x398] ;  /* 0x0000e600ff067b82 */ /* 0x000e620000000a00 */
[----:B------:R-:W-:Y:S01]  /*0ce0*/  IMAD R15, R24, R5, R0 ;  /* 0x00000005180f7224 */ /* 0x000fe200078e0200 */
[----:B------:R-:W3:Y:S01]  /*0cf0*/  LDCU.64 UR6, c[0x0][0x390] ;  /* 0x00007200ff0677ac */ /* 0x000ee20008000a00 */
[----:B0-2---:R-:W-:-:S05]  /*0d00*/  IMAD.IADD R21, R3, 0x1, R24 ;  /* 0x0000000103157824 */ /* 0x005fca00078e0218 */
[----:B------:R-:W0:Y:S01]  /*0d10*/  LDC.64 R12, c[0x0][0x390] ;  /* 0x0000e400ff0c7b82 */ /* 0x000e220000000a00 */
[----:B-1----:R-:W-:Y:S02]  /*0d20*/  IMAD.WIDE R6, R15, 0x8, R6 ;  /* 0x000000080f067825 */ /* 0x002fe400078e0206 */
[----:B------:R-:W2:Y:S04]  /*0d30*/  LDG.E.64 R14, desc[UR4][R10.64] ;  /* 0x000000040a0e7981 */ /* 0x000ea8000c1e1b00 */
[----:B------:R-:W2:Y:S01]  /*0d40*/  LDG.E.64 R16, desc[UR4][R6.64] ;  /* 0x0000000406107981 */ /* 0x000ea2000c1e1b00 */
[----:B0-----:R-:W-:-:S05]  /*0d50*/  IMAD.WIDE.U32 R22, R21, 0x8, R12 ;  /* 0x0000000815167825 */ /* 0x001fca00078e000c */
[----:B------:R-:W2:Y:S01]  /*0d60*/  LDG.E.64 R18, desc[UR4][R22.64] ;  /* 0x0000000416127981 */ /* 0x000ea2000c1e1b00 */
[----:B------:R-:W-:Y:S01]  /*0d70*/  IADD3 R25, PT, PT, R21, R2, RZ ;  /* 0x0000000215197210 */ /* 0x000fe20007ffe0ff */
[----:B--2---:R-:W-:-:S04]  /*0d80*/  DFMA R20, R18, R16, R14 ;  /* 0x000000101214722b */ /* 0x004fc8000000000e */
[----:B------:R-:W-:-:S03]  /*0d90*/  IMAD.WIDE.U32 R16, R25, 0x8, R12 ;  /* 0x0000000819107825 */ /* 0x000fc600078e000c */
[----:B------:R1:W-:Y:S04]  /*0da0*/  STG.E.64 desc[UR4][R10.64], R20 ;  /* 0x000000140a007986 */ /* 0x0003e8000c101b04 */
[----:B------:R-:W2:Y:S04]  /*0db0*/  LDG.E.64 R16, desc[UR4][R16.64] ;  /* 0x0000000410107981 */ /* 0x000ea8000c1e1b00 */
[----:B------:R-:W2:Y:S04]  /*0dc0*/  LDG.E.64 R14, desc[UR4][R8.64] ;  /* 0x00000004080e7981 */ /* 0x000ea8000c1e1b00 */
[----:B------:R-:W2:Y:S01]  /*0dd0*/  LDG.E.64 R18, desc[UR4][R6.64] ;  /* 0x0000000406127981 */ /* 0x000ea2000c1e1b00 */
[----:B------:R-:W-:-:S04]  /*0de0*/  IADD3 R13, P1, PT, R3, R24, RZ ;  /* 0x00000018030d7210 */ /* 0x000fc80007f3e0ff */
[----:B------:R-:W-:Y:S02]  /*0df0*/  IADD3.X R26, PT, PT, RZ, RZ, RZ, P1, !PT ;  /* 0x000000ffff1a7210 */ /* 0x000fe40000ffe4ff */
[----:B---3--:R-:W-:-:S04]  /*0e00*/  LEA R12, P1, R13, UR6, 0x3 ;  /* 0x000000060d0c7c11 */ /* 0x008fc8000f8218ff */
[----:B------:R-:W-:Y:S01]  /*0e10*/  LEA.HI.X R13, R13, UR7, R26, 0x3, P1 ;  /* 0x000000070d0d7c11 */ /* 0x000fe200088f1c1a */
[----:B--2---:R-:W-:Y:S01]  /*0e20*/  DFMA R22, R16, R18, R14 ;  /* 0x000000121016722b */ /* 0x004fe2000000000e */
[----:B------:R-:W-:-:S06]  /*0e30*/  IMAD.WIDE R14, R5, 0x8, R6 ;  /* 0x00000008050e7825 */ /* 0x000fcc00078e0206 */
[----:B------:R1:W-:Y:S04]  /*0e40*/  STG.E.64 desc[UR4][R8.64], R22 ;  /* 0x0000001608007986 */ /* 0x0003e8000c101b04 */
[----:B------:R-:W2:Y:S04]  /*0e50*/  LDG.E.64 R12, desc[UR4][R12.64+0x8] ;  /* 0x000008040c0c7981 */ /* 0x000ea8000c1e1b00 */
[----:B------:R-:W2:Y:S04]  /*0e60*/  LDG.E.64 R16, desc[UR4][R10.64] ;  /* 0x000000040a107981 */ /* 0x000ea8000c1e1b00 */
[----:B------:R-:W2:Y:S01]  /*0e70*/  LDG.E.64 R18, desc[UR4][R14.64] ;  /* 0x000000040e127981 */ /* 0x000ea2000c1e1b00 */
[----:B------:R-:W-:-:S05]  /*0e80*/  IADD3 R4, P1, PT, R4, R24, RZ ;  /* 0x0000001804047210 */ /* 0x000fca0007f3e0ff */
[----:B------:R-:W-:Y:S01]  /*0e90*/  IMAD.X R7, RZ, RZ, RZ, P1 ;  /* 0x000000ffff077224 */ /* 0x000fe200008e06ff */
[----:B------:R-:W-:-:S04]  /*0ea0*/  LEA R6, P1, R4, UR6, 0x3 ;  /* 0x0000000604067c11 */ /* 0x000fc8000f8218ff */
[----:B------:R-:W-:Y:S01]  /*0eb0*/  LEA.HI.X R7, R4, UR7, R7, 0x3, P1 ;  /* 0x0000000704077c11 */ /* 0x000fe200088f1c07 */
[----:B--2---:R-:W-:-:S07]  /*0ec0*/  DFMA R16, R12, R18, R16 ;  /* 0x000000120c10722b */ /* 0x004fce0000000010 */
[----:B------:R1:W-:Y:S04]  /*0ed0*/  STG.E.64 desc[UR4][R10.64], R16 ;  /* 0x000000100a007986 */ /* 0x0003e8000c101b04 */
[----:B------:R-:W2:Y:S04]  /*0ee0*/  LDG.E.64 R18, desc[UR4][R14.64] ;  /* 0x000000040e127981 */ /* 0x000ea8000c1e1b00 */
[----:B------:R-:W2:Y:S04]  /*0ef0*/  LDG.E.64 R6, desc[UR4][R6.64+0x8] ;  /* 0x0000080406067981 */ /* 0x000ea8000c1e1b00 */
[----:B------:R-:W2:Y:S01]  /*0f00*/  LDG.E.64 R12, desc[UR4][R8.64] ;  /* 0x00000004080c7981 */ /* 0x000ea2000c1e1b00 */
[----:B------:R-:W-:Y:S01]  /*0f10*/  IADD3 R24, PT, PT, R24, 0x2, RZ ;  /* 0x0000000218187810 */ /* 0x000fe20007ffe0ff */
[----:B--2---:R-:W-:-:S07]  /*0f20*/  DFMA R12, R6, R18, R12 ;  /* 0x00000012060c722b */ /* 0x004fce000000000c */
[----:B------:R1:W-:Y:S04]  /*0f30*/  STG.E.64 desc[UR4][R8.64], R12 ;  /* 0x0000000c08007986 */ /* 0x0003e8000c101b04 */
.L_x_14:
[----:B------:R-:W-:Y:S05]  /*0f40*/  @P0 EXIT ;  /* 0x000000000000094d */ /* 0x000fea0003800000 */
[----:B------:R-:W1:Y:S01]  /*0f50*/  LDC.64 R6, c[0x0][0x390] ;  /* 0x0000e400ff067b82 */ /* 0x000e620000000a00 */
[----:B------:R-:W-:Y:S01]  /*0f60*/  IADD3 R3, PT, PT, R3, R24, RZ ;  /* 0x0000001803037210 */ /* 0x000fe20007ffe0ff */
[----:B------:R-:W-:-:S06]  /*0f70*/  IMAD R5, R24, R5, R0 ;  /* 0x0000000518057224 */ /* 0x000fcc00078e0200 */
[----:B------:R-:W3:Y:S01]  /*0f80*/  LDC.64 R14, c[0x0][0x398] ;  /* 0x0000e600ff0e7b82 */ /* 0x000ee20000000a00 */
[----:B-12---:R-:W-:-:S06]  /*0f90*/  IMAD.WIDE.U32 R12, R3, 0x8, R6 ;  /* 0x00000008030c7825 */ /* 0x006fcc00078e0006 */
[----:B------:R-:W2:Y:S01]  /*0fa0*/  LDG.E.64 R12, desc[UR4][R12.64] ;  /* 0x000000040c0c7981 */ /* 0x000ea2000c1e1b00 */
[----:B---3--:R-:W-:-:S03]  /*0fb0*/  IMAD.WIDE R14, R5, 0x8, R14 ;  /* 0x00000008050e7825 */ /* 0x008fc600078e020e */
[----:B------:R-:W2:Y:S04]  /*0fc0*/  LDG.E.64 R4, desc[UR4][R10.64] ;  /* 0x000000040a047981 */ /* 0x000ea8000c1e1b00 */
[----:B------:R-:W2:Y:S01]  /*0fd0*/  LDG.E.64 R16, desc[UR4][R14.64] ;  /* 0x000000040e107981 */ /* 0x000ea2000c1e1b00 */
[----:B------:R-:W-:-:S04]  /*0fe0*/  IMAD.IADD R3, R3, 0x1, R2 ;  /* 0x0000000103037824 */ /* 0x000fc800078e0202 */
[----:B------:R-:W-:Y:S01]  /*0ff0*/  IMAD.WIDE.U32 R6, R3, 0x8, R6 ;  /* 0x0000000803067825 */ /* 0x000fe200078e0006 */
[----:B--2---:R-:W-:-:S07]  /*1000*/  DFMA R4, R12, R16, R4 ;  /* 0x000000100c04722b */ /* 0x004fce0000000004 */
[----:B------:R-:W-:Y:S04]  /*1010*/  STG.E.64 desc[UR4][R10.64], R4 ;  /* 0x000000040a007986 */ /* 0x000fe8000c101b04 */
[----:B------:R-:W2:Y:S04]  /*1020*/  LDG.E.64 R6, desc[UR4][R6.64] ;  /* 0x0000000406067981 */ /* 0x000ea8000c1e1b00 */
[----:B------:R-:W2:Y:S04]  /*1030*/  LDG.E.64 R16, desc[UR4][R14.64] ;  /* 0x000000040e107981 */ /* 0x000ea8000c1e1b00 */
[----:B------:R-:W2:Y:S02]  /*1040*/  LDG.E.64 R2, desc[UR4][R8.64] ;  /* 0x0000000408027981 */ /* 0x000ea4000c1e1b00 */
[----:B--2---:R-:W-:-:S07]  /*1050*/  DFMA R2, R6, R16, R2 ;  /* 0x000000100602722b */ /* 0x004fce0000000002 */
[----:B------:R-:W-:Y:S01]  /*1060*/  STG.E.64 desc[UR4][R8.64], R2 ;  /* 0x0000000208007986 */ /* 0x000fe2000c101b04 */
[----:B------:R-:W-:Y:S05]  /*1070*/  EXIT ;  /* 0x000000000000794d */ /* 0x000fea0003800000 */
.L_x_10:
[----:B------:R-:W0:Y:S02]  /*1080*/  LDC R4, c[0x0][0x388] ;  /* 0x0000e200ff047b82 */ /* 0x000e240000000800 */
[----:B0-----:R-:W-:-:S04]  /*1090*/  ISETP.GE.AND P0, PT, R4, 0x1, PT ;  /* 0x000000010400780c */ /* 0x001fc80003f06270 */
[----:B------:R-:W-:-:S04]  /*10a0*/  ISETP.NE.OR P0, PT, R25, R6, !P0 ;  /* 0x000000061900720c */ /* 0x000fc80004705670 */
[----:B------:R-:W-:-:S13]  /*10b0*/  ISETP.GE.OR P0, PT, R0, R5, P0 ;  /* 0x000000050000720c */ /* 0x000fda0000706670 */
[----:B------:R-:W-:Y:S05]  /*10c0*/  @P0 EXIT ;  /* 0x000000000000094d */ /* 0x000fea0003800000 */
[----:B------:R-:W0:Y:S01]  /*10d0*/  LDC.64 R2, c[0x0][0x3a0] ;  /* 0x0000e800ff027b82 */ /* 0x000e220000000a00 */
[C---:B------:R-:W-:Y:S01]  /*10e0*/  IMAD R7, R25.reuse, R5, R0 ;  /* 0x0000000519077224 */ /* 0x040fe200078e0200 */
[C---:B------:R-:W-:Y:S01]  /*10f0*/  ISETP.GE.U32.AND P1, PT, R4.reuse, 0x8, PT ;  /* 0x000000080400780c */ /* 0x040fe20003f26070 */
[----:B------:R-:W-:Y:S01]  /*1100*/  IMAD R8, R25, R4, RZ ;  /* 0x0000000419087224 */ /* 0x000fe200078e02ff */
[----:B------:R-:W-:Y:S02]  /*1110*/  LOP3.LUT R11, R4, 0x7, RZ, 0xc0, !PT ;  /* 0x00000007040b7812 */ /* 0x000fe400078ec0ff */
[----:B------:R-:W-:Y:S02]  /*1120*/  MOV R9, RZ ;  /* 0x000000ff00097202 */ /* 0x000fe40000000f00 */
[----:B------:R-:W-:Y:S01]  /*1130*/  ISETP.NE.AND P0, PT, R11, RZ, PT ;  /* 0x000000ff0b00720c */ /* 0x000fe20003f05270 */
[----:B0-----:R-:W-:-:S05]  /*1140*/  IMAD.WIDE R2, R7, 0x8, R2 ;  /* 0x0000000807027825 */ /* 0x001fca00078e0202 */
[----:B------:R0:W5:Y:S01]  /*1150*/  LDG.E.64 R14, desc[UR4][R2.64] ;  /* 0x00000004020e7981 */ /* 0x000162000c1e1b00 */
[----:B------:R-:W-:Y:S06]  /*1160*/  @!P1 BRA `(.L_x_15) ;  /* 0x0000000000d89947 */ /* 0x000fec0003800000 */
[----:B------:R-:W1:Y:S01]  /*1170*/  LDC.64 R6, c[0x0][0x390] ;  /* 0x0000e400ff067b82 */ /* 0x000e620000000a00 */
[----:B------:R-:W-:Y:S02]  /*1180*/  LOP3.LUT R9, R4, 0x7ffffff8, RZ, 0xc0, !PT ;  /* 0x7ffffff804097812 */ /* 0x000fe400078ec0ff */
[----:B------:R-:W-:-:S03]  /*1190*/  MOV R12, R0 ;  /* 0x00000000000c7202 */ /* 0x000fc60000000f00 */
[----:B------:R-:W-:Y:S02]  /*11a0*/  IMAD.MOV R10, RZ, RZ, -R9 ;  /* 0x000000ffff0a7224 */ /* 0x000fe400078e0a09 */
[----:B-1----:R-:W-:-:S03]  /*11b0*/  IMAD.WIDE.U32 R6, R8, 0x8, R6 ;  /* 0x0000000808067825 */ /* 0x002fc600078e0006 */
[----:B------:R-:W-:-:S04]  /*11c0*/  IADD3 R6, P1, PT, R6, 0x20, RZ ;  /* 0x0000002006067810 */ /* 0x000fc80007f3e0ff */
[----:B------:R-:W-:-:S09]  /*11d0*/  IADD3.X R7, PT, PT, RZ, R7, RZ, P1, !PT ;  /* 0x00000007ff077210 */ /* 0x000fd20000ffe4ff */
.L_x_16:
[----:B------:R-:W1:Y:S01]  /*11e0*/  LDC.64 R16, c[0x0][0x398] ;  /* 0x0000e600ff107b82 */ /* 0x000e620000000a00 */
[----:B--2---:R-:W2:Y:S01]  /*11f0*/  LDG.E.64 R18, desc[UR4][R6.64+-0x20] ;  /* 0xffffe00406127981 */ /* 0x004ea2000c1e1b00 */
[----:B-1----:R-:W-:-:S05]  /*1200*/  IMAD.WIDE R16, R12, 0x8, R16 ;  /* 0x000000080c107825 */ /* 0x002fca00078e0210 */
[----:B------:R-:W2:Y:S02]  /*1210*/  LDG.E.64 R20, desc[UR4][R16.64] ;  /* 0x0000000410147981 */ /* 0x000ea4000c1e1b00 */
[----:B--2--5:R-:W-:Y:S01]  /*1220*/  DFMA R18, R18, R20, R14 ;  /* 0x000000141212722b */ /* 0x024fe2000000000e */
[----:B------:R-:W-:-:S06]  /*1230*/  IMAD.WIDE R14, R5, 0x8, R16 ;  /* 0x00000008050e7825 */ /* 0x000fcc00078e0210 */
[----:B------:R1:W-:Y:S04]  /*1240*/  STG.E.64 desc[UR4][R2.64], R18 ;  /* 0x0000001202007986 */ /* 0x0003e8000c101b04 */
[----:B------:R-:W2:Y:S04]  /*1250*/  LDG.E.64 R22, desc[UR4][R6.64+-0x18] ;  /* 0xffffe80406167981 */ /* 0x000ea8000c1e1b00 */
[----:B------:R-:W2:Y:S02]  /*1260*/  LDG.E.64 R20, desc[UR4][R14.64] ;  /* 0x000000040e147981 */ /* 0x000ea4000c1e1b00 */
[----:B--2---:R-:W-:Y:S01]  /*1270*/  DFMA R22, R22, R20, R18 ;  /* 0x000000141616722b */ /* 0x004fe20000000012 */
[----:B------:R-:W-:-:S06]  /*1280*/  IMAD.WIDE R20, R5, 0x8, R14 ;  /* 0x0000000805147825 */ /* 0x000fcc00078e020e */
[----:B------:R2:W-:Y:S04]  /*1290*/  STG.E.64 desc[UR4][R2.64], R22 ;  /* 0x0000001602007986 */ /* 0x0005e8000c101b04 */
[----:B------:R-:W3:Y:S04]  /*12a0*/  LDG.E.64 R24, desc[UR4][R6.64+-0x10] ;  /* 0xfffff00406187981 */ /* 0x000ee8000c1e1b00 */
[----:B------:R-:W3:Y:S01]  /*12b0*/  LDG.E.64 R26, desc[UR4][R20.64] ;  /* 0x00000004141a7981 */ /* 0x000ee2000c1e1b00 */
[----:B------:R-:W-:Y:S01]  /*12c0*/  IMAD.WIDE R16, R5, 0x8, R20 ;  /* 0x0000000805107825 */ /* 0x000fe200078e0214 */
[----:B---3--:R-:W-:-:S07]  /*12d0*/  DFMA R24, R24, R26, R22 ;  /* 0x0000001a1818722b */ /* 0x008fce0000000016 */
[----:B------:R3:W-:Y:S04]  /*12e0*/  STG.E.64 desc[UR4][R2.64], R24 ;  /* 0x0000001802007986 */ /* 0x0007e8000c101b04 */
[----:B-1----:R-:W4:Y:S04]  /*12f0*/  LDG.E.64 R18, desc[UR4][R6.64+-0x8] ;  /* 0xfffff80406127981 */ /* 0x002f28000c1e1b00 */
[----:B------:R-:W4:Y:S01]  /*1300*/  LDG.E.64 R26, desc[UR4][R16.64] ;  /* 0x00000004101a7981 */ /* 0x000f22000c1e1b00 */
[----:B------:R-:W-:Y:S01]  /*1310*/  IMAD.WIDE R14, R5, 0x8, R16 ;  /* 0x00000008050e7825 */ /* 0x000fe200078e0210 */
[----:B----4-:R-:W-:-:S07]  /*1320*/  DFMA R18, R18, R26, R24 ;  /* 0x0000001a1212722b */ /* 0x010fce0000000018 */
[----:B------:R1:W-:Y:S04]  /*1330*/  STG.E.64 desc[UR4][R2.64], R18 ;  /* 0x0000001202007986 */ /* 0x0003e8000c101b04 */
[----:B--2---:R-:W2:Y:S04]  /*1340*/  LDG.E.64 R22, desc[UR4][R6.64] ;  /* 0x0000000406167981 */ /* 0x004ea8000c1e1b00 */
[----:B------:R-:W2:Y:S01]  /*1350*/  LDG.E.64 R26, desc[UR4][R14.64] ;  /* 0x000000040e1a7981 */ /* 0x000ea2000c1e1b00 */
[----:B------:R-:W-:Y:S01]  /*1360*/  IMAD.WIDE R20, R5, 0x8, R14 ;  /* 0x0000000805147825 */ /* 0x000fe200078e020e */
[----:B--2---:R-:W-:-:S07]  /*1370*/  DFMA R22, R22, R26, R18 ;  /* 0x0000001a1616722b */ /* 0x004fce0000000012 */
[----:B------:R2:W-:Y:S04]  /*1380*/  STG.E.64 desc[UR4][R2.64], R22 ;  /* 0x0000001602007986 */ /* 0x0005e8000c101b04 */
[----:B---3--:R-:W3:Y:S04]  /*1390*/  LDG.E.64 R24, desc[UR4][R6.64+0x8] ;  /* 0x0000080406187981 */ /* 0x008ee8000c1e1b00 */
[----:B------:R-:W3:Y:S01]  /*13a0*/  LDG.E.64 R26, desc[UR4][R20.64] ;  /* 0x00000004141a7981 */ /* 0x000ee2000c1e1b00 */
[----:B------:R-:W-:Y:S01]  /*13b0*/  IMAD.WIDE R16, R5, 0x8, R20 ;  /* 0x0000000805107825 */ /* 0x000fe200078e0214 */
[----:B---3--:R-:W-:-:S07]  /*13c0*/  DFMA R24, R24, R26, R22 ;  /* 0x0000001a1818722b */ /* 0x008fce0000000016 */
[----:B------:R2:W-:Y:S04]  /*13d0*/  STG.E.64 desc[UR4][R2.64], R24 ;  /* 0x0000001802007986 */ /* 0x0005e8000c101b04 */
[----:B-1----:R-:W3:Y:S04]  /*13e0*/  LDG.E.64 R18, desc[UR4][R6.64+0x10] ;  /* 0x0000100406127981 */ /* 0x002ee8000c1e1b00 */
[----:B------:R-:W3:Y:S02]  /*13f0*/  LDG.E.64 R26, desc[UR4][R16.64] ;  /* 0x00000004101a7981 */ /* 0x000ee4000c1e1b00 */
[----:B---3--:R-:W-:Y:S01]  /*1400*/  DFMA R18, R18, R26, R24 ;  /* 0x0000001a1212722b */ /* 0x008fe20000000018 */
[----:B------:R-:W-:-:S06]  /*1410*/  IMAD.WIDE R26, R5, 0x8, R16 ;  /* 0x00000008051a7825 */ /* 0x000fcc00078e0210 */
[----:B------:R2:W-:Y:S04]  /*1420*/  STG.E.64 desc[UR4][R2.64], R18 ;  /* 0x0000001202007986 */ /* 0x0005e8000c101b04 */
[----:B------:R-:W3:Y:S04]  /*1430*/  LDG.E.64 R26, desc[UR4][R26.64] ;  /* 0x000000041a1a7981 */ /* 0x000ee8000c1e1b00 */
[----:B------:R1:W3:Y:S01]  /*1440*/  LDG.E.64 R14, desc[UR4][R6.64+0x18] ;  /* 0x00001804060e7981 */ /* 0x0002e2000c1e1b00 */
[----:B------:R-:W-:-:S04]  /*1450*/  IADD3 R10, PT, PT, R10, 0x8, RZ ;  /* 0x000000080a0a7810 */ /* 0x000fc80007ffe0ff */
[----:B------:R-:W-:Y:S02]  /*1460*/  ISETP.NE.AND P1, PT, R10, RZ, PT ;  /* 0x000000ff0a00720c */ /* 0x000fe40003f25270 */
[----:B-1----:R-:W-:Y:S02]  /*1470*/  IADD3 R6, P2, PT, R6, 0x40, RZ ;  /* 0x0000004006067810 */ /* 0x002fe40007f5e0ff */
[----:B------:R-:W-:-:S03]  /*1480*/  LEA R12, R5, R12, 0x3 ;  /* 0x0000000c050c7211 */ /* 0x000fc600078e18ff */
[----:B------:R-:W-:Y:S01]  /*1490*/  IMAD.X R7, RZ, RZ, R7, P2 ;  /* 0x000000ffff077224 */ /* 0x000fe200010e0607 */
[----:B---3--:R-:W-:-:S07]  /*14a0*/  DFMA R14, R14, R26, R18 ;  /* 0x0000001a0e0e722b */ /* 0x008fce0000000012 */
[----:B------:R2:W-:Y:S01]  /*14b0*/  STG.E.64 desc[UR4][R2.64], R14 ;  /* 0x0000000e02007986 */ /* 0x0005e2000c101b04 */
[----:B------:R-:W-:Y:S05]  /*14c0*/  @P1 BRA `(.L_x_16) ;  /* 0xfffffffc00441947 */ /* 0x000fea000383ffff */
.L_x_15:
[----:B------:R-:W-:Y:S05]  /*14d0*/  @!P0 EXIT ;  /* 0x000000000000894d */ /* 0x000fea0003800000 */
[----:B------:R-:W-:Y:S02]  /*14e0*/  ISETP.GE.U32.AND P1, PT, R11, 0x4, PT ;  /* 0x000000040b00780c */ /* 0x000fe40003f26070 */
[----:B------:R-:W-:-:S04]  /*14f0*/  LOP3.LUT R20, R4, 0x3, RZ, 0xc0, !PT ;  /* 0x0000000304147812 */ /* 0x000fc800078ec0ff */
[----:B------:R-:W-:-:S07]  /*1500*/  ISETP.NE.AND P0, PT, R20, RZ, PT ;  /* 0x000000ff1400720c */ /* 0x000fce0003f05270 */
[----:B------:R-:W-:Y:S06]  /*1510*/  @!P1 BRA `(.L_x_17) ;  /* 0x00000000007c9947 */ /* 0x000fec0003800000 */
[----:B------:R-:W1:Y:S01]  /*1520*/  LDC.64 R12, c[0x0][0x390] ;  /* 0x0000e400ff0c7b82 */ /* 0x000e620000000a00 */
[----:B------:R-:W-:Y:S01]  /*1530*/  IADD3 R7, PT, PT, R8, R9, RZ ;  /* 0x0000000908077210 */ /* 0x000fe20007ffe0ff */
[----:B------:R-:W-:Y:S01]  /*1540*/  IMAD R17, R9, R5, R0 ;  /* 0x0000000509117224 */ /* 0x000fe200078e0200 */
[----:B------:R-:W3:Y:S05]  /*1550*/  LDCU.64 UR6, c[0x0][0x390] ;  /* 0x00007200ff0677ac */ /* 0x000eea0008000a00 */
[----:B------:R-:W4:Y:S01]  /*1560*/  LDC.64 R10, c[0x0][0x398] ;  /* 0x0000e600ff0a7b82 */ /* 0x000f220000000a00 */
[----:B-1----:R-:W-:-:S06]  /*1570*/  IMAD.WIDE.U32 R12, R7, 0x8, R12 ;  /* 0x00000008070c7825 */ /* 0x002fcc00078e000c */
[----:B------:R-:W3:Y:S01]  /*1580*/  LDG.E.64 R12, desc[UR4][R12.64] ;  /* 0x000000040c0c7981 */ /* 0x000ee2000c1e1b00 */
[----:B----4-:R-:W-:-:S05]  /*1590*/  IMAD.WIDE R10, R17, 0x8, R10 ;  /* 0x00000008110a7825 */ /* 0x010fca00078e020a */
[----:B------:R-:W4:Y:S01]  /*15a0*/  LDG.E.64 R16, desc[UR4][R10.64] ;  /* 0x000000040a107981 */ /* 0x000f22000c1e1b00 */
[----:B------:R-:W-:-:S05]  /*15b0*/  IADD3 R7, P1, PT, R8, R9, RZ ;  /* 0x0000000908077210 */ /* 0x000fca0007f3e0ff */
[----:B--2---:R-:W-:Y:S01]  /*15c0*/  IMAD.X R18, RZ, RZ, RZ, P1 ;  /* 0x000000ffff127224 */ /* 0x004fe200008e06ff */
[----:B---3--:R-:W-:-:S04]  /*15d0*/  LEA R6, P1, R7, UR6, 0x3 ;  /* 0x0000000607067c11 */ /* 0x008fc8000f8218ff */
[----:B------:R-:W-:Y:S01]  /*15e0*/  LEA.HI.X R7, R7, UR7, R18, 0x3, P1 ;  /* 0x0000000707077c11 */ /* 0x000fe200088f1c12 */
[----:B----45:R-:W-:Y:S01]  /*15f0*/  DFMA R14, R12, R16, R14 ;  /* 0x000000100c0e722b */ /* 0x030fe2000000000e */
[----:B------:R-:W-:-:S06]  /*1600*/  IMAD.WIDE R16, R5, 0x8, R10 ;  /* 0x0000000805107825 */ /* 0x000fcc00078e020a */
[----:B------:R1:W-:Y:S04]  /*1610*/  STG.E.64 desc[UR4][R2.64], R14 ;  /* 0x0000000e02007986 */ /* 0x0003e8000c101b04 */
[----:B------:R-:W2:Y:S04]  /*1620*/  LDG.E.64 R18, desc[UR4][R16.64] ;  /* 0x0000000410127981 */ /* 0x000ea8000c1e1b00 */
[----:B------:R-:W2:Y:S02]  /*1630*/  LDG.E.64 R12, desc[UR4][R6.64+0x8] ;  /* 0x00000804060c7981 */ /* 0x000ea4000c1e1b00 */
[----:B--2---:R-:W-:Y:S01]  /*1640*/  DFMA R12, R12, R18, R14 ;  /* 0x000000120c0c722b */ /* 0x004fe2000000000e */
[----:B------:R-:W-:-:S06]  /*1650*/  IMAD.WIDE R18, R5, 0x8, R16 ;  /* 0x0000000805127825 */ /* 0x000fcc00078e0210 */
[----:B------:R3:W-:Y:S04]  /*1660*/  STG.E.64 desc[UR4][R2.64], R12 ;  /* 0x0000000c02007986 */ /* 0x0007e8000c101b04 */
[----:B------:R-:W2:Y:S04]  /*1670*/  LDG.E.64 R10, desc[UR4][R6.64+0x10] ;  /* 0x00001004060a7981 */ /* 0x000ea8000c1e1b00 */
[----:B------:R-:W2:Y:S02]  /*1680*/  LDG.E.64 R22, desc[UR4][R18.64] ;  /* 0x0000000412167981 */ /* 0x000ea4000c1e1b00 */
[----:B--2---:R-:W-:Y:S01]  /*1690*/  DFMA R10, R10, R22, R12 ;  /* 0x000000160a0a722b */ /* 0x004fe2000000000c */
[----:B------:R-:W-:-:S06]  /*16a0*/  IMAD.WIDE R22, R5, 0x8, R18 ;  /* 0x0000000805167825 */ /* 0x000fcc00078e0212 */
[----:B------:R3:W-:Y:S04]  /*16b0*/  STG.E.64 desc[UR4][R2.64], R10 ;  /* 0x0000000a02007986 */ /* 0x0007e8000c101b04 */
[----:B-1----:R-:W2:Y:S04]  /*16c0*/  LDG.E.64 R14, desc[UR4][R6.64+0x18] ;  /* 0x00001804060e7981 */ /* 0x002ea8000c1e1b00 */
[----:B------:R-:W2:Y:S01]  /*16d0*/  LDG.E.64 R22, desc[UR4][R22.64] ;  /* 0x0000000416167981 */ /* 0x000ea2000c1e1b00 */
[----:B------:R-:W-:Y:S01]  /*16e0*/  IADD3 R9, PT, PT, R9, 0x4, RZ ;  /* 0x0000000409097810 */ /* 0x000fe20007ffe0ff */
[----:B--2---:R-:W-:-:S07]  /*16f0*/  DFMA R14, R14, R22, R10 ;  /* 0x000000160e0e722b */ /* 0x004fce000000000a */
[----:B------:R3:W-:Y:S04]  /*1700*/  STG.E.64 desc[UR4][R2.64], R14 ;  /* 0x0000000e02007986 */ /* 0x0007e8000c101b04 */
.L_x_17:
[----:B------:R-:W-:Y:S05]  /*1710*/  @!P0 EXIT ;  /* 0x000000000000894d */ /* 0x000fea0003800000 */
[----:B------:R-:W-:Y:S02]  /*1720*/  ISETP.NE.AND P1, PT, R20, 0x1, PT ;  /* 0x000000011400780c */ /* 0x000fe40003f25270 */
[----:B------:R-:W-:-:S04]  /*1730*/  LOP3.LUT R4, R4, 0x1, RZ, 0xc0, !PT ;  /* 0x0000000104047812 */ /* 0x000fc800078ec0ff */
[----:B------:R-:W-:-:S07]  /*1740*/  ISETP.NE.U32.AND P0, PT, R4, 0x1, PT ;  /* 0x000000010400780c */ /* 0x000fce0003f05070 */
[----:B------:R-:W-:Y:S06]  /*1750*/  @!P1 BRA `(.L_x_18) ;  /* 0x0000000000549947 */ /* 0x000fec0003800000 */
[----:B------:R-:W1:Y:S01]  /*1760*/  LDC.64 R6, c[0x0][0x390] ;  /* 0x0000e400ff067b82 */ /* 0x000e620000000a00 */
[----:B------:R-:W-:Y:S01]  /*1770*/  IADD3 R17, PT, PT, R8, R9, RZ ;  /* 0x0000000908117210 */ /* 0x000fe20007ffe0ff */
[----:B--2---:R-:W-:Y:S01]  /*1780*/  IMAD R19, R9, R5, R0 ;  /* 0x0000000509137224 */ /* 0x004fe200078e0200 */
[----:B------:R-:W2:Y:S05]  /*1790*/  LDCU.64 UR6, c[0x0][0x390] ;  /* 0x00007200ff0677ac */ /* 0x000eaa0008000a00 */
[----:B---3--:R-:W3:Y:S01]  /*17a0*/  LDC.64 R10, c[0x0][0x398] ;  /* 0x0000e600ff0a7b82 */ /* 0x008ee20000000a00 */
[----:B-1----:R-:W-:-:S04]  /*17b0*/  IMAD.WIDE.U32 R16, R17, 0x8, R6 ;  /* 0x0000000811107825 */ /* 0x002fc800078e0006 */
[----:B---3--:R-:W-:Y:S02]  /*17c0*/  IMAD.WIDE R18, R19, 0x8, R10 ;  /* 0x0000000813127825 */ /* 0x008fe400078e020a */
[----:B------:R-:W3:Y:S04]  /*17d0*/  LDG.E.64 R10, desc[UR4][R16.64] ;  /* 0x00000004100a7981 */ /* 0x000ee8000c1e1b00 */
[----:B------:R-:W3:Y:S01]  /*17e0*/  LDG.E.64 R12, desc[UR4][R18.64] ;  /* 0x00000004120c7981 */ /* 0x000ee2000c1e1b00 */
[----:B------:R-:W-:-:S05]  /*17f0*/  IADD3 R4, P1, PT, R8, R9, RZ ;  /* 0x0000000908047210 */ /* 0x000fca0007f3e0ff */
[----:B------:R-:W-:Y:S01]  /*1800*/  IMAD.X R7, RZ, RZ, RZ, P1 ;  /* 0x000000ffff077224 */ /* 0x000fe200008e06ff */
[----:B--2---:R-:W-:-:S04]  /*1810*/  LEA R6, P1, R4, UR6, 0x3 ;  /* 0x0000000604067c11 */ /* 0x004fc8000f8218ff */
[----:B------:R-:W-:Y:S01]  /*1820*/  LEA.HI.X R7, R4, UR7, R7, 0x3, P1 ;  /* 0x0000000704077c11 */ /* 0x000fe200088f1c07 */
[----:B---3-5:R-:W-:Y:S01]  /*1830*/  DFMA R10, R10, R12, R14 ;  /* 0x0000000c0a0a722b */ /* 0x028fe2000000000e */
[----:B------:R-:W-:-:S06]  /*1840*/  IMAD.WIDE R12, R5, 0x8, R18 ;  /* 0x00000008050c7825 */ /* 0x000fcc00078e0212 */
[----:B------:R1:W-:Y:S04]  /*1850*/  STG.E.64 desc[UR4][R2.64], R10 ;  /* 0x0000000a02007986 */ /* 0x0003e8000c101b04 */
[----:B------:R-:W2:Y:S04]  /*1860*/  LDG.E.64 R14, desc[UR4][R12.64] ;  /* 0x000000040c0e7981 */ /* 0x000ea8000c1e1b00 */
[----:B------:R-:W2:Y:S01]  /*1870*/  LDG.E.64 R6, desc[UR4][R6.64+0x8] ;  /* 0x0000080406067981 */ /* 0x000ea2000c1e1b00 */
[----:B------:R-:W-:Y:S01]  /*1880*/  IADD3 R9, PT, PT, R9, 0x2, RZ ;  /* 0x0000000209097810 */ /* 0x000fe20007ffe0ff */
[----:B--2---:R-:W-:-:S07]  /*1890*/  DFMA R14, R6, R14, R10 ;  /* 0x0000000e060e722b */ /* 0x004fce000000000a */
[----:B------:R1:W-:Y:S04]  /*18a0*/  STG.E.64 desc[UR4][R2.64], R14 ;  /* 0x0000000e02007986 */ /* 0x0003e8000c101b04 */
.L_x_18:
[----:B------:R-:W-:Y:S05]  /*18b0*/  @P0 EXIT ;  /* 0x000000000000094d */ /* 0x000fea0003800000 */
[----:B------:R-:W4:Y:S01]  /*18c0*/  LDC.64 R6, c[0x0][0x390] ;  /* 0x0000e400ff067b82 */ /* 0x000f220000000a00 */
[----:B---3--:R-:W-:Y:S01]  /*18d0*/  IADD3 R13, PT, PT, R8, R9, RZ ;  /* 0x00000009080d7210 */ /* 0x008fe20007ffe0ff */
[----:B------:R-:W-:-:S06]  /*18e0*/  IMAD R9, R9, R5, R0 ;  /* 0x0000000509097224 */ /* 0x000fcc00078e0200 */
[----:B-1----:R-:W1:Y:S01]  /*18f0*/  LDC.64 R10, c[0x0][0x398] ;  /* 0x0000e600ff0a7b82 */ /* 0x002e620000000a00 */
[----:B----4-:R-:W-:-:S06]  /*1900*/  IMAD.WIDE.U32 R4, R13, 0x8, R6 ;  /* 0x000000080d047825 */ /* 0x010fcc00078e0006 */
[----:B------:R-:W2:Y:S01]  /*1910*/  LDG.E.64 R4, desc[UR4][R4.64] ;  /* 0x0000000404047981 */ /* 0x000ea2000c1e1b00 */
[----:B-1----:R-:W-:-:S06]  /*1920*/  IMAD.WIDE R6, R9, 0x8, R10 ;  /* 0x0000000809067825 */ /* 0x002fcc00078e020a */
[----:B------:R-:W2:Y:S02]  /*1930*/  LDG.E.64 R6, desc[UR4][R6.64] ;  /* 0x0000000406067981 */ /* 0x000ea4000c1e1b00 */
[----:B--2--5:R-:W-:-:S07]  /*1940*/  DFMA R14, R4, R6, R14 ;  /* 0x00000006040e722b */ /* 0x024fce000000000e */
[----:B------:R-:W-:Y:S01]  /*1950*/  STG.E.64 desc[UR4][R2.64], R14 ;  /* 0x0000000e02007986 */ /* 0x000fe2000c101b04 */
[----:B------:R-:W-:Y:S05]  /*1960*/  EXIT ;  /* 0x000000000000794d */ /* 0x000fea0003800000 */
.L_x_19:
        /* <DEDUP_REMOVED lines=9> */
.L_x_34:


//--------------------- .text._Z8matmult2iiiPdS_S_ --------------------------
	.section	.text._Z8matmult2iiiPdS_S_,"ax",@progbits
	.align	128
        .global         _Z8matmult2iiiPdS_S_
        .type           _Z8matmult2iiiPdS_S_,@function
        .size           _Z8matmult2iiiPdS_S_,(.L_x_35 - _Z8matmult2iiiPdS_S_)
        .other          _Z8matmult2iiiPdS_S_,@"STO_CUDA_ENTRY STV_DEFAULT"
_Z8matmult2iiiPdS_S_:
.text._Z8matmult2iiiPdS_S_:
[----:B------:R-:W-:Y:S01]  /*0000*/  LDC R1, c[0x0][0x37c] ;  /* 0x0000df00ff017b82 */ /* 0x000fe20000000800 */
[----:B------:R-:W0:Y:S07]  /*0010*/  S2R R5, SR_TID.X ;  /* 0x0000000000057919 */ /* 0x000e2e0000002100 */
[----:B------:R-:W0:Y:S01]  /*0020*/  S2UR UR4, SR_CTAID.X ;  /* 0x00000000000479c3 */ /* 0x000e220000002500 */
[----:B------:R-:W1:Y:S07]  /*0030*/  S2R R4, SR_TID.Y ;  /* 0x0000000000047919 */ /* 0x000e6e0000002200 */
[----:B------:R-:W0:Y:S08]  /*0040*/  LDC R8, c[0x0][0x360] ;  /* 0x0000d800ff087b82 */ /* 0x000e300000000800 */
[----:B------:R-:W1:Y:S08]  /*0050*/  S2UR UR5, SR_CTAID.Y ;  /* 0x00000000000579c3 */ /* 0x000e700000002600 */
[----:B------:R-:W1:Y:S08]  /*0060*/  LDC R7, c[0x0][0x364] ;  /* 0x0000d900ff077b82 */ /* 0x000e700000000800 */
[----:B------:R-:W2:Y:S01]  /*0070*/  LDC.64 R2, c[0x0][0x380] ;  /* 0x0000e000ff027b82 */ /* 0x000ea20000000a00 */
[----:B0-----:R-:W-:-:S07]  /*0080*/  IMAD R8, R8, UR4, R5 ;  /* 0x0000000408087c24 */ /* 0x001fce000f8e0205 */
[----:B------:R-:W0:Y:S01]  /*0090*/  LDC R0, c[0x0][0x388] ;  /* 0x0000e200ff007b82 */ /* 0x000e220000000800 */
[----:B-1----:R-:W-:Y:S01]  /*00a0*/  IMAD R7, R7, UR5, R4 ;  /* 0x0000000507077c24 */ /* 0x002fe2000f8e0204 */
[----:B--2---:R-:W-:-:S04]  /*00b0*/  ISETP.GE.AND P0, PT, R8, R3, PT ;  /* 0x000000030800720c */ /* 0x004fc80003f06270 */
[----:B------:R-:W-:-:S04]  /*00c0*/  ISETP.GE.OR P0, PT, R7, R2, P0 ;  /* 0x000000020700720c */ /* 0x000fc80000706670 */
[----:B0-----:R-:W-:-:S13]  /*00d0*/  ISETP.LT.OR P0, PT, R0, 0x1, P0 ;  /* 0x000000010000780c */ /* 0x001fda0000701670 */
[----:B------:R-:W-:Y:S05]  /*00e0*/  @P0 EXIT ;  /* 0x000000000000094d */ /* 0x000fea0003800000 */
[----:B------:R-:W0:Y:S01]  /*00f0*/  LDC.64 R4, c[0x0][0x3a0] ;  /* 0x0000e800ff047b82 */ /* 0x000e220000000a00 */
[----:B------:R-:W1:Y:S01]  /*0100*/  LDCU.64 UR4, c[0x0][0x358] ;  /* 0x00006b00ff0477ac */ /* 0x000e620008000a00 */
[C---:B------:R-:W-:Y:S01]  /*0110*/  ISETP.GE.U32.AND P1, PT, R0.reuse, 0x8, PT ;  /* 0x000000080000780c */ /* 0x040fe20003f26070 */
[C---:B------:R-:W-:Y:S01]  /*0120*/  IMAD R9, R7.reuse, R3, R8 ;  /* 0x0000000307097224 */ /* 0x040fe200078e0208 */
[----:B------:R-:W-:Y:S01]  /*0130*/  LOP3.LUT R11, R0, 0x7, RZ, 0xc0, !PT ;  /* 0x00000007000b7812 */ /* 0x000fe200078ec0ff */
[----:B------:R-:W-:-:S03]  /*0140*/  IMAD R2, R7, R0, RZ ;  /* 0x0000000007027224 */ /* 0x000fc600078e02ff */
[----:B------:R-:W-:Y:S01]  /*0150*/  ISETP.NE.AND P0, PT, R11, RZ, PT ;  /* 0x000000ff0b00720c */ /* 0x000fe20003f05270 */
[----:B0-----:R-:W-:-:S04]  /*0160*/  IMAD.WIDE R4, R9, 0x8, R4 ;  /* 0x0000000809047825 */ /* 0x001fc800078e0204 */
[----:B------:R-:W-:Y:S01]  /*0170*/  HFMA2 R9, -RZ, RZ, 0, 0 ;  /* 0x00000000ff097431 */ /* 0x000fe200000001ff */
[----:B-1----:R0:W5:Y:S01]  /*0180*/  LDG.E.64 R14, desc[UR4][R4.64] ;  /* 0x00000004040e7981 */ /* 0x002162000c1e1b00 */
        /* <DEDUP_REMOVED lines=8> */
.L_x_21:
        /* <DEDUP_REMOVED lines=33> */
[----:B------:R-:W3:Y:S01]  /*0420*/  LDG.E.64 R26, desc[UR4][R16.64] ;  /* 0x00000004101a7981 */ /* 0x000ee2000c1e1b00 */
[----:B------:R-:W-:Y:S01]  /*0430*/  IADD3 R10, PT, PT, R10, 0x8, RZ ;  /* 0x000000080a0a7810 */ /* 0x000fe20007ffe0ff */
[----:B---3--:R-:W-:Y:S01]  /*0440*/  DFMA R18, R18, R26, R24 ;  /* 0x0000001a1212722b */ /* 0x008fe20000000018 */
[----:B------:R-:W-:-:S06]  /*0450*/  IMAD.WIDE R26, R3, 0x8, R16 ;  /* 0x00000008031a7825 */ /* 0x000fcc00078e0210 */
[----:B------:R2:W-:Y:S04]  /*0460*/  STG.E.64 desc[UR4][R4.64], R18 ;  /* 0x0000001204007986 */ /* 0x0005e8000c101b04 */
[----:B------:R-:W3:Y:S04]  /*0470*/  LDG.E.64 R26, desc[UR4][R26.64] ;  /* 0x000000041a1a7981 */ /* 0x000ee8000c1e1b00 */
[----:B------:R1:W3:Y:S01]  /*0480*/  LDG.E.64 R14, desc[UR4][R6.64+0x18] ;  /* 0x00001804060e7981 */ /* 0x0002e2000c1e1b00 */
[----:B------:R-:W-:Y:S02]  /*0490*/  ISETP.NE.AND P1, PT, R10, RZ, PT ;  /* 0x000000ff0a00720c */ /* 0x000fe40003f25270 */
[----:B------:R-:W-:-:S02]  /*04a0*/  LEA R12, R3, R12, 0x3 ;  /* 0x0000000c030c7211 */ /* 0x000fc400078e18ff */
[----:B-1----:R-:W-:-:S05]  /*04b0*/  IADD3 R6, P2, PT, R6, 0x40, RZ ;  /* 0x0000004006067810 */ /* 0x002fca0007f5e0ff */
[----:B------:R-:W-:Y:S01]  /*04c0*/  IMAD.X R7, RZ, RZ, R7, P2 ;  /* 0x000000ffff077224 */ /* 0x000fe200010e0607 */
[----:B---3--:R-:W-:-:S07]  /*04d0*/  DFMA R14, R14, R26, R18 ;  /* 0x0000001a0e0e722b */ /* 0x008fce0000000012 */
[----:B------:R2:W-:Y:S01]  /*04e0*/  STG.E.64 desc[UR4][R4.64], R14 ;  /* 0x0000000e04007986 */ /* 0x0005e2000c101b04 */
[----:B------:R-:W-:Y:S05]  /*04f0*/  @P1 BRA `(.L_x_21) ;  /* 0xfffffffc00441947 */ /* 0x000fea000383ffff */
.L_x_20:
        /* <DEDUP_REMOVED lines=36> */
.L_x_22:
        /* <DEDUP_REMOVED lines=26> */
.L_x_23:
        /* <DEDUP_REMOVED lines=12> */
.L_x_24:
        /* <DEDUP_REMOVED lines=14> */
.L_x_35:


//--------------------- .text._Z8matmult1iiiPdS_S_ --------------------------
	.section	.text._Z8matmult1iiiPdS_S_,"ax",@progbits
	.align	128
        .global         _Z8matmult1iiiPdS_S_
        .type           _Z8matmult1iiiPdS_S_,@function
        .size           _Z8matmult1iiiPdS_S_,(.L_x_36 - _Z8matmult1iiiPdS_S_)
        .other          _Z8matmult1iiiPdS_S_,@"STO_CUDA_ENTRY STV_DEFAULT"
_Z8matmult1iiiPdS_S_:
.text._Z8matmult1iiiPdS_S_:
[----:B------:R-:W-:Y:S08]  /*0000*/  LDC R1, c[0x0][0x37c] ;  /* 0x0000df00ff017b82 */ /* 0x000ff00000000800 */
[----:B------:R-:W0:Y:S01]  /*0010*/  LDC.64 R2, c[0x0][0x380] ;  /* 0x0000e000ff027b82 */ /* 0x000e220000000a00 */
[----:B------:R-:W0:Y:S02]  /*0020*/  LDCU UR4, c[0x0][0x388] ;  /* 0x00007100ff0477ac */ /* 0x000e240008000800 */
[----:B0-----:R-:W-:-:S04]  /*0030*/  VIMNMX3 R0, R2, UR4, R3, PT ;  /* 0x0000000402007c0f */ /* 0x001fc8000b800103 */
[----:B------:R-:W-:-:S13]  /*0040*/  ISETP.GE.AND P0, PT, R0, 0x1, PT ;  /* 0x000000010000780c */ /* 0x000fda0003f06270 */
[----:B------:R-:W-:Y:S05]  /*0050*/  @!P0 EXIT ;  /* 0x000000000000894d */ /* 0x000fea0003800000 */
[----:B------:R-:W-:Y:S01]  /*0060*/  LOP3.LUT R0, R3, 0x7, RZ, 0xc0, !PT ;  /* 0x0000000703007812 */ /* 0x000fe200078ec0ff */
[----:B------:R-:W0:Y:S04]  /*0070*/  LDCU.64 UR10, c[0x0][0x358] ;  /* 0x00006b00ff0a77ac */ /* 0x000e280008000a00 */
[----:B------:R-:W-:Y:S01]  /*0080*/  VIADD R2, R0, 0xffffffff ;  /* 0xffffffff00027836 */ /* 0x000fe20000000000 */
[----:B------:R-:W-:-:S04]  /*0090*/  UMOV UR4, URZ ;  /* 0x000000ff00047c82 */ /* 0x000fc80008000000 */
[----:B------:R-:W-:Y:S02]  /*00a0*/  ISETP.GE.U32.AND P0, PT, R2, 0x3, PT ;  /* 0x000000030200780c */ /* 0x000fe40003f06070 */
[C---:B------:R-:W-:Y:S02]  /*00b0*/  LOP3.LUT R2, R3.reuse, 0x7ffffff8, RZ, 0xc0, !PT ;  /* 0x7ffffff803027812 */ /* 0x040fe400078ec0ff */
[----:B------:R-:W-:-:S03]  /*00c0*/  LOP3.LUT R3, R3, 0x3, RZ, 0xc0, !PT ;  /* 0x0000000303037812 */ /* 0x000fc600078ec0ff */
[----:B------:R-:W-:-:S07]  /*00d0*/  IMAD.MOV R4, RZ, RZ, -R2 ;  /* 0x000000ffff047224 */ /* 0x000fce00078e0a02 */
.L_x_31:
[----:B-1----:R-:W1:Y:S01]  /*00e0*/  LDCU.64 UR12, c[0x0][0x380] ;  /* 0x00007000ff0c77ac */ /* 0x002e620008000a00 */
[----:B------:R-:W-:Y:S01]  /*00f0*/  IMAD.MOV.U32 R5, RZ, RZ, RZ ;  /* 0x000000ffff057224 */ /* 0x000fe200078e00ff */
[----:B--2---:R-:W2:Y:S01]  /*0100*/  LDCU.64 UR6, c[0x0][0x3a0] ;  /* 0x00007400ff0677ac */ /* 0x004ea20008000a00 */
[----:B------:R-:W-:Y:S01]  /*0110*/  UMOV UR5, UR4 ;  /* 0x0000000400057c82 */ /* 0x000fe20008000000 */
[----:B-1----:R-:W-:Y:S02]  /*0120*/  UIMAD UR8, UR4, UR13, URZ ;  /* 0x0000000d040872a4 */ /* 0x002fe4000f8e02ff */
[----:B------:R-:W-:Y:S02]  /*0130*/  UIADD3 UR4, UPT, UPT, UR4, 0x1, URZ ;  /* 0x0000000104047890 */ /* 0x000fe4000fffe0ff */
[----:B--2---:R-:W-:-:S04]  /*0140*/  UIMAD.WIDE.U32 UR6, UR8, 0x8, UR6 ;  /* 0x00000008080678a5 */ /* 0x004fc8000f8e0006 */
[----:B------:R-:W-:-:S04]  /*0150*/  UIADD3 UR9, UP0, UPT, UR6, 0x20, URZ ;  /* 0x0000002006097890 */ /* 0x000fc8000ff1e0ff */
[----:B------:R-:W-:Y:S02]  /*0160*/  UIADD3.X UR6, UPT, UPT, URZ, UR7, URZ, UP0, !UPT ;  /* 0x00000007ff067290 */ /* 0x000fe400087fe4ff */
[----:B---34-:R-:W-:-:S11]  /*0170*/  UISETP.NE.AND UP0, UPT, UR4, UR12, UPT ;  /* 0x0000000c0400728c */ /* 0x018fd6000bf05270 */
.L_x_30:
[----:B-1234-:R-:W1:Y:S01]  /*0180*/  LDC R8, c[0x0][0x388] ;  /* 0x0000e200ff087b82 */ /* 0x01ee620000000800 */
[----:B------:R-:W2:Y:S01]  /*0190*/  LDCU UR7, c[0x0][0x384] ;  /* 0x00007080ff0777ac */ /* 0x000ea20008000800 */
[----:B------:R-:W-:-:S06]  /*01a0*/  IMAD.MOV.U32 R21, RZ, RZ, RZ ;  /* 0x000000ffff157224 */ /* 0x000fcc00078e00ff */
[----:B------:R-:W3:Y:S01]  /*01b0*/  LDC.64 R6, c[0x0][0x390] ;  /* 0x0000e400ff067b82 */ /* 0x000ee20000000a00 */
[----:B--2---:R-:W-:Y:S02]  /*01c0*/  UISETP.GE.U32.AND UP1, UPT, UR7, 0x8, UPT ;  /* 0x000000080700788c */ /* 0x004fe4000bf26070 */
[C---:B------:R-:W-:Y:S02]  /*01d0*/  IMAD R20, R5.reuse, UR7, RZ ;  /* 0x0000000705147c24 */ /* 0x040fe4000f8e02ff */
[----:B-1----:R-:W-:Y:S01]  /*01e0*/  IMAD R9, R8, UR5, R5 ;  /* 0x0000000508097c24 */ /* 0x002fe2000f8e0205 */
[----:B------:R-:W-:-:S04]  /*01f0*/  IADD3 R5, PT, PT, R5, 0x1, RZ ;  /* 0x0000000105057810 */ /* 0x000fc80007ffe0ff */
[----:B------:R-:W-:Y:S01]  /*0200*/  ISETP.NE.AND P1, PT, R5, R8, PT ;  /* 0x000000080500720c */ /* 0x000fe20003f25270 */
[----:B---3--:R-:W-:Y:S01]  /*0210*/  IMAD.WIDE.U32 R6, R9, 0x8, R6 ;  /* 0x0000000809067825 */ /* 0x008fe200078e0006 */
[----:B------:R-:W-:Y:S11]  /*0220*/  BRA.U !UP1, `(.L_x_25) ;  /* 0x0000000109e47547 */ /* 0x000ff6000b800000 */
[----:B------:R-:W1:Y:S01]  /*0230*/  LDC.64 R8, c[0x0][0x398] ;  /* 0x0000e600ff087b82 */ /* 0x000e620000000a00 */
[----:B------:R-:W-:Y:S02]  /*0240*/  IMAD.U32 R13, RZ, RZ, UR9 ;  /* 0x00000009ff0d7e24 */ /* 0x000fe4000f8e00ff */
[----:B------:R-:W-:Y:S02]  /*0250*/  IMAD.U32 R18, RZ, RZ, UR6 ;  /* 0x00000006ff127e24 */ /* 0x000fe4000f8e00ff */
[----:B------:R-:W-:Y:S02]  /*0260*/  IMAD.MOV.U32 R12, RZ, RZ, R4 ;  /* 0x000000ffff0c7224 */ /* 0x000fe400078e0004 */
[----:B-1----:R-:W-:-:S03]  /*0270*/  IMAD.WIDE.U32 R8, R20, 0x8, R8 ;  /* 0x0000000814087825 */ /* 0x002fc600078e0008 */
[----:B------:R-:W-:-:S04]  /*0280*/  IADD3 R10, P2, PT, R8, 0x20, RZ ;  /* 0x00000020080a7810 */ /* 0x000fc80007f5e0ff */
[----:B------:R-:W-:-:S09]  /*0290*/  IADD3.X R11, PT, PT, RZ, R9, RZ, P2, !PT ;  /* 0x00000009ff0b7210 */ /* 0x000fd200017fe4ff */
.L_x_26:
[----:B----4-:R-:W-:Y:S01]  /*02a0*/  IMAD.MOV.U32 R8, RZ, RZ, R13 ;  /* 0x000000ffff087224 */ /* 0x010fe200078e000d */
[----:B0-----:R-:W2:Y:S01]  /*02b0*/  LDG.E.64 R16, desc[UR10][R6.64] ;  /* 0x0000000a06107981 */ /* 0x001ea2000c1e1b00 */
[----:B------:R-:W-:-:S03]  /*02c0*/  IMAD.MOV.U32 R9, RZ, RZ, R18 ;  /* 0x000000ffff097224 */ /* 0x000fc600078e0012 */
[----:B------:R-:W2:Y:S04]  /*02d0*/  LDG.E.64 R18, desc[UR10][R10.64+-0x20] ;  /* 0xffffe00a0a127981 */ /* 0x000ea8000c1e1b00 */
[----:B------:R-:W2:Y:S02]  /*02e0*/  LDG.E.64 R14, desc[UR10][R8.64+-0x20] ;  /* 0xffffe00a080e7981 */ /* 0x000ea4000c1e1b00 */
[----:B--2---:R-:W-:Y:S02]  /*02f0*/  DFMA R14, R16, R18, R14 ;  /* 0x00000012100e722b */ /* 0x004fe4000000000e */
[----:B------:R-:W2:Y:S05]  /*0300*/  LDG.E.64 R16, desc[UR10][R8.64+-0x18] ;  /* 0xffffe80a08107981 */ /* 0x000eaa000c1e1b00 */
[----:B------:R0:W-:Y:S04]  /*0310*/  STG.E.64 desc[UR10][R8.64+-0x20], R14 ;  /* 0xffffe00e08007986 */ /* 0x0001e8000c101b0a */
[----:B------:R-:W2:Y:S04]  /*0320*/  LDG.E.64 R18, desc[UR10][R6.64] ;  /* 0x0000000a06127981 */ /* 0x000ea8000c1e1b00 */
[----:B------:R-:W2:Y:S02]  /*0330*/  LDG.E.64 R22, desc[UR10][R10.64+-0x18] ;  /* 0xffffe80a0a167981 */ /* 0x000ea4000c1e1b00 */
[----:B--2---:R-:W-:-:S02]  /*0340*/  DFMA R16, R18, R22, R16 ;  /* 0x000000161210722b */ /* 0x004fc40000000010 */
[----:B------:R-:W2:Y:S05]  /*0350*/  LDG.E.64 R18, desc[UR10][R8.64+-0x10] ;  /* 0xfffff00a08127981 */ /* 0x000eaa000c1e1b00 */
[----:B------:R1:W-:Y:S04]  /*0360*/  STG.E.64 desc[UR10][R8.64+-0x18], R16 ;  /* 0xffffe81008007986 */ /* 0x0003e8000c101b0a */
[----:B------:R-:W2:Y:S04]  /*0370*/  LDG.E.64 R22, desc[UR10][R6.64] ;  /* 0x0000000a06167981 */ /* 0x000ea8000c1e1b00 */
[----:B------:R-:W2:Y:S02]  /*0380*/  LDG.E.64 R24, desc[UR10][R10.64+-0x10] ;  /* 0xfffff00a0a187981 */ /* 0x000ea4000c1e1b00 */
[----:B--2---:R-:W-:-:S02]  /*0390*/  DFMA R18, R22, R24, R18 ;  /* 0x000000181612722b */ /* 0x004fc40000000012 */
[----:B------:R-:W2:Y:S05]  /*03a0*/  LDG.E.64 R22, desc[UR10][R8.64+-0x8] ;  /* 0xfffff80a08167981 */ /* 0x000eaa000c1e1b00 */
[----:B------:R3:W-:Y:S04]  /*03b0*/  STG.E.64 desc[UR10][R8.64+-0x10], R18 ;  /* 0xfffff01208007986 */ /* 0x0007e8000c101b0a */
[----:B0-----:R-:W2:Y:S04]  /*03c0*/  LDG.E.64 R14, desc[UR10][R6.64] ;  /* 0x0000000a060e7981 */ /* 0x001ea8000c1e1b00 */
[----:B------:R-:W2:Y:S02]  /*03d0*/  LDG.E.64 R24, desc[UR10][R10.64+-0x8] ;  /* 0xfffff80a0a187981 */ /* 0x000ea4000c1e1b00 */
[----:B--2---:R-:W-:-:S02]  /*03e0*/  DFMA R14, R14, R24, R22 ;  /* 0x000000180e0e722b */ /* 0x004fc40000000016 */
[----:B------:R-:W2:Y:S05]  /*03f0*/  LDG.E.64 R22, desc[UR10][R8.64] ;  /* 0x0000000a08167981 */ /* 0x000eaa000c1e1b00 */
[----:B------:R0:W-:Y:S04]  /*0400*/  STG.E.64 desc[UR10][R8.64+-0x8], R14 ;  /* 0xfffff80e08007986 */ /* 0x0001e8000c101b0a */
[----:B-1----:R-:W2:Y:S04]  /*0410*/  LDG.E.64 R16, desc[UR10][R6.64] ;  /* 0x0000000a06107981 */ /* 0x002ea8000c1e1b00 */
[----:B------:R-:W2:Y:S02]  /*0420*/  LDG.E.64 R24, desc[UR10][R10.64] ;  /* 0x0000000a0a187981 */ /* 0x000ea4000c1e1b00 */
[----:B--2---:R-:W-:-:S02]  /*0430*/  DFMA R16, R16, R24, R22 ;  /* 0x000000181010722b */ /* 0x004fc40000000016 */
[----:B------:R-:W2:Y:S05]  /*0440*/  LDG.E.64 R22, desc[UR10][R8.64+0x8] ;  /* 0x0000080a08167981 */ /* 0x000eaa000c1e1b00 */
[----:B------:R1:W-:Y:S04]  /*0450*/  STG.E.64 desc[UR10][R8.64], R16 ;  /* 0x0000001008007986 */ /* 0x0003e8000c101b0a */
[----:B---3--:R-:W2:Y:S04]  /*0460*/  LDG.E.64 R18, desc[UR10][R6.64] ;  /* 0x0000000a06127981 */ /* 0x008ea8000c1e1b00 */
[----:B------:R-:W2:Y:S02]  /*0470*/  LDG.E.64 R24, desc[UR10][R10.64+0x8] ;  /* 0x0000080a0a187981 */ /* 0x000ea4000c1e1b00 */
[----:B--2---:R-:W-:-:S02]  /*0480*/  DFMA R18, R18, R24, R22 ;  /* 0x000000181212722b */ /* 0x004fc40000000016 */
[----:B------:R-:W2:Y:S05]  /*0490*/  LDG.E.64 R22, desc[UR10][R8.64+0x10] ;  /* 0x0000100a08167981 */ /* 0x000eaa000c1e1b00 */
[----:B------:R3:W-:Y:S04]  /*04a0*/  STG.E.64 desc[UR10][R8.64+0x8], R18 ;  /* 0x0000081208007986 */ /* 0x0007e8000c101b0a */
[----:B0-----:R-:W2:Y:S04]  /*04b0*/  LDG.E.64 R14, desc[UR10][R6.64] ;  /* 0x0000000a060e7981 */ /* 0x001ea8000c1e1b00 */
[----:B------:R-:W2:Y:S01]  /*04c0*/  LDG.E.64 R24, desc[UR10][R10.64+0x10] ;  /* 0x0000100a0a187981 */ /* 0x000ea2000c1e1b00 */
[----:B------:R-:W-:Y:S01]  /*04d0*/  IADD3 R12, PT, PT, R12, 0x8, RZ ;  /* 0x000000080c0c7810 */ /* 0x000fe20007ffe0ff */
[----:B--2---:R-:W-:-:S02]  /*04e0*/  DFMA R14, R14, R24, R22 ;  /* 0x000000180e0e722b */ /* 0x004fc40000000016 */
[----:B------:R-:W2:Y:S05]  /*04f0*/  LDG.E.64 R22, desc[UR10][R8.64+0x18] ;  /* 0x0000180a08167981 */ /* 0x000eaa000c1e1b00 */
[----:B------:R4:W-:Y:S04]  /*0500*/  STG.E.64 desc[UR10][R8.64+0x10], R14 ;  /* 0x0000100e08007986 */ /* 0x0009e8000c101b0a */
[----:B-1----:R-:W2:Y:S04]  /*0510*/  LDG.E.64 R16, desc[UR10][R6.64] ;  /* 0x0000000a06107981 */ /* 0x002ea8000c1e1b00 */
[----:B------:R0:W2:Y:S01]  /*0520*/  LDG.E.64 R24, desc[UR10][R10.64+0x18] ;  /* 0x0000180a0a187981 */ /* 0x0000a2000c1e1b00 */
[----:B------:R-:W-:-:S02]  /*0530*/  ISETP.NE.AND P2, PT, R12, RZ, PT ;  /* 0x000000ff0c00720c */ /* 0x000fc40003f45270 */
[----:B------:R-:W-:Y:S02]  /*0540*/  IADD3 R13, P3, PT, R8, 0x40, RZ ;  /* 0x00000040080d7810 */ /* 0x000fe40007f7e0ff */
[----:B0-----:R-:W-:-:S03]  /*0550*/  IADD3 R10, P4, PT, R10, 0x40, RZ ;  /* 0x000000400a0a7810 */ /* 0x001fc60007f9e0ff */
[----:B---3--:R-:W-:Y:S02]  /*0560*/  IMAD.X R18, RZ, RZ, R9, P3 ;  /* 0x000000ffff127224 */ /* 0x008fe400018e0609 */
[----:B------:R-:W-:Y:S01]  /*0570*/  IMAD.X R11, RZ, RZ, R11, P4 ;  /* 0x000000ffff0b7224 */ /* 0x000fe200020e060b */
[----:B--2---:R-:W-:-:S07]  /*0580*/  DFMA R16, R16, R24, R22 ;  /* 0x000000181010722b */ /* 0x004fce0000000016 */
[----:B------:R4:W-:Y:S01]  /*0590*/  STG.E.64 desc[UR10][R8.64+0x18], R16 ;  /* 0x0000181008007986 */ /* 0x0009e2000c101b0a */
[----:B------:R-:W-:Y:S05]  /*05a0*/  @P2 BRA `(.L_x_26) ;  /* 0xfffffffc003c2947 */ /* 0x000fea000383ffff */
[----:B------:R-:W-:-:S07]  /*05b0*/  IMAD.MOV.U32 R21, RZ, RZ, R2 ;  /* 0x000000ffff157224 */ /* 0x000fce00078e0002 */
.L_x_25:
[----:B------:R-:W-:-:S13]  /*05c0*/  ISETP.NE.AND P2, PT, R0, RZ, PT ;  /* 0x000000ff0000720c */ /* 0x000fda0003f45270 */
[----:B------:R-:W-:Y:S05]  /*05d0*/  @!P2 BRA `(.L_x_27) ;  /* 0x000000040048a947 */ /* 0x000fea0003800000 */
[----:B------:R-:W-:Y:S01]  /*05e0*/  ISETP.NE.AND P2, PT, R3, RZ, PT ;  /* 0x000000ff0300720c */ /* 0x000fe20003f45270 */
[----:B------:R-:W-:-:S12]  /*05f0*/  @!P0 BRA `(.L_x_28) ;  /* 0x0000000000948947 */ /* 0x000fd80003800000 */
[----:B------:R-:W1:Y:S01]  /*0600*/  LDC.64 R10, c[0x0][0x398] ;  /* 0x0000e600ff0a7b82 */ /* 0x000e620000000a00 */
[----:B----4-:R-:W-:Y:S01]  /*0610*/  IADD3 R9, PT, PT, R21, UR8, RZ ;  /* 0x0000000815097c10 */ /* 0x010fe2000fffe0ff */
[----:B------:R-:W-:-:S06]  /*0620*/  IMAD.IADD R13, R20, 0x1, R21 ;  /* 0x00000001140d7824 */ /* 0x000fcc00078e0215 */
[----:B------:R-:W2:Y:S08]  /*0630*/  LDC.64 R18, c[0x0][0x3a0] ;  /* 0x0000e800ff127b82 */ /* 0x000eb00000000a00 */
[----:B------:R-:W3:Y:S01]  /*0640*/  LDC.64 R14, c[0x0][0x398] ;  /* 0x0000e600ff0e7b82 */ /* 0x000ee20000000a00 */
[----:B-1----:R-:W-:-:S07]  /*0650*/  IMAD.WIDE.U32 R10, R13, 0x8, R10 ;  /* 0x000000080d0a7825 */ /* 0x002fce00078e000a */
[----:B------:R-:W1:Y:S01]  /*0660*/  LDC.64 R12, c[0x0][0x3a0] ;  /* 0x0000e800ff0c7b82 */ /* 0x000e620000000a00 */
[----:B0-----:R-:W4:Y:S01]  /*0670*/  LDG.E.64 R10, desc[UR10][R10.64] ;  /* 0x0000000a0a0a7981 */ /* 0x001f22000c1e1b00 */
[----:B--2---:R-:W-:-:S03]  /*0680*/  IMAD.WIDE.U32 R18, R9, 0x8, R18 ;  /* 0x0000000809127825 */ /* 0x004fc600078e0012 */
[----:B------:R-:W4:Y:S04]  /*0690*/  LDG.E.64 R8, desc[UR10][R6.64] ;  /* 0x0000000a06087981 */ /* 0x000f28000c1e1b00 */
[----:B------:R-:W4:Y:S01]  /*06a0*/  LDG.E.64 R16, desc[UR10][R18.64] ;  /* 0x0000000a12107981 */ /* 0x000f22000c1e1b00 */
[----:B------:R-:W-:Y:S02]  /*06b0*/  IADD3 R23, P4, PT, R21, UR8, RZ ;  /* 0x0000000815177c10 */ /* 0x000fe4000ff9e0ff */
[----:B------:R-:W-:-:S03]  /*06c0*/  IADD3 R22, P3, PT, R20, R21, RZ ;  /* 0x0000001514167210 */ /* 0x000fc60007f7e0ff */
[----:B------:R-:W-:Y:S01]  /*06d0*/  IMAD.X R24, RZ, RZ, RZ, P4 ;  /* 0x000000ffff187224 */ /* 0x000fe200020e06ff */
[----:B---3--:R-:W-:Y:S01]  /*06e0*/  LEA R14, P5, R22, R14, 0x3 ;  /* 0x0000000e160e7211 */ /* 0x008fe200078a18ff */
[----:B------:R-:W-:Y:S01]  /*06f0*/  IMAD.X R25, RZ, RZ, RZ, P3 ;  /* 0x000000ffff197224 */ /* 0x000fe200018e06ff */
[----:B-1----:R-:W-:-:S04]  /*0700*/  LEA R12, P4, R23, R12, 0x3 ;  /* 0x0000000c170c7211 */ /* 0x002fc800078818ff */
[----:B------:R-:W-:Y:S02]  /*0710*/  LEA.HI.X R15, R22, R15, R25, 0x3, P5 ;  /* 0x0000000f160f7211 */ /* 0x000fe400028f1c19 */
[----:B------:R-:W-:Y:S01]  /*0720*/  LEA.HI.X R13, R23, R13, R24, 0x3, P4 ;  /* 0x0000000d170d7211 */ /* 0x000fe200020f1c18 */
[----:B----4-:R-:W-:-:S07]  /*0730*/  DFMA R8, R8, R10, R16 ;  /* 0x0000000a0808722b */ /* 0x010fce0000000010 */
[----:B------:R0:W-:Y:S04]  /*0740*/  STG.E.64 desc[UR10][R18.64], R8 ;  /* 0x0000000812007986 */ /* 0x0001e8000c101b0a */
[----:B------:R-:W2:Y:S04]  /*0750*/  LDG.E.64 R16, desc[UR10][R6.64] ;  /* 0x0000000a06107981 */ /* 0x000ea8000c1e1b00 */
        /* <DEDUP_REMOVED lines=11> */
[----:B------:R-:W2:Y:S01]  /*0810*/  LDG.E.64 R8, desc[UR10][R6.64] ;  /* 0x0000000a06087981 */ /* 0x000ea2000c1e1b00 */
[----:B------:R-:W-:Y:S01]  /*0820*/  IADD3 R21, PT, PT, R21, 0x4, RZ ;  /* 0x0000000415157810 */ /* 0x000fe20007ffe0ff */
[----:B--2---:R-:W-:-:S07]  /*0830*/  DFMA R8, R8, R18, R22 ;  /* 0x000000120808722b */ /* 0x004fce0000000016 */
[----:B------:R1:W-:Y:S04]  /*0840*/  STG.E.64 desc[UR10][R12.64+0x18], R8 ;  /* 0x000018080c007986 */ /* 0x0003e8000c101b0a */
.L_x_28:
[----:B------:R-:W-:Y:S05]  /*0850*/  @!P2 BRA `(.L_x_27) ;  /* 0x0000000000a8a947 */ /* 0x000fea0003800000 */
[----:B------:R-:W-:Y:S01]  /*0860*/  ISETP.NE.AND P2, PT, R3, 0x1, PT ;  /* 0x000000010300780c */ /* 0x000fe20003f45270 */
[----:B------:R-:W-:-:S12]  /*0870*/  ULOP3.LUT UP1, URZ, UR7, 0x1, URZ, 0xc0, !UPT ;  /* 0x0000000107ff7892 */ /* 0x000fd8000f82c0ff */
[----:B------:R-:W-:Y:S05]  /*0880*/  @!P2 BRA `(.L_x_29) ;  /* 0x00000000006ca947 */ /* 0x000fea0003800000 */
[----:B-1----:R-:W1:Y:S01]  /*0890*/  LDC.64 R10, c[0x0][0x398] ;  /* 0x0000e600ff0a7b82 */ /* 0x002e620000000a00 */
[----:B----4-:R-:W-:Y:S02]  /*08a0*/  IMAD.IADD R15, R20, 0x1, R21 ;  /* 0x00000001140f7824 */ /* 0x010fe400078e0215 */
[----:B------:R-:W-:-:S05]  /*08b0*/  VIADD R13, R21, UR8 ;  /* 0x00000008150d7c36 */ /* 0x000fca0008000000 */
[----:B------:R-:W2:Y:S08]  /*08c0*/  LDC.64 R8, c[0x0][0x3a0] ;  /* 0x0000e800ff087b82 */ /* 0x000eb00000000a00 */
[----:B------:R-:W3:Y:S01]  /*08d0*/  LDC.64 R18, c[0x0][0x398] ;  /* 0x0000e600ff127b82 */ /* 0x000ee20000000a00 */
[----:B-1----:R-:W-:-:S07]  /*08e0*/  IMAD.WIDE.U32 R14, R15, 0x8, R10 ;  /* 0x000000080f0e7825 */ /* 0x002fce00078e000a */
[----:B------:R-:W1:Y:S01]  /*08f0*/  LDC.64 R16, c[0x0][0x3a0] ;  /* 0x0000e800ff107b82 */ /* 0x000e620000000a00 */
[----:B0-----:R-:W4:Y:S04]  /*0900*/  LDG.E.64 R10, desc[UR10][R6.64] ;  /* 0x0000000a060a7981 */ /* 0x001f28000c1e1b00 */
[----:B------:R-:W4:Y:S01]  /*0910*/  LDG.E.64 R14, desc[UR10][R14.64] ;  /* 0x0000000a0e0e7981 */ /* 0x000f22000c1e1b00 */
[----:B--2---:R-:W-:-:S05]  /*0920*/  IMAD.WIDE.U32 R8, R13, 0x8, R8 ;  /* 0x000000080d087825 */ /* 0x004fca00078e0008 */
[----:B------:R-:W4:Y:S01]  /*0930*/  LDG.E.64 R12, desc[UR10][R8.64] ;  /* 0x0000000a080c7981 */ /* 0x000f22000c1e1b00 */
[----:B------:R-:W-:Y:S02]  /*0940*/  IADD3 R22, P3, PT, R20, R21, RZ ;  /* 0x0000001514167210 */ /* 0x000fe40007f7e0ff */
[----:B------:R-:W-:Y:S02]  /*0950*/  IADD3 R23, P2, PT, R21, UR8, RZ ;  /* 0x0000000815177c10 */ /* 0x000fe4000ff5e0ff */
[C---:B---3--:R-:W-:Y:S01]  /*0960*/  LEA R18, P4, R22.reuse, R18, 0x3 ;  /* 0x0000001216127211 */ /* 0x048fe200078818ff */
[----:B------:R-:W-:Y:S01]  /*0970*/  IMAD.X R25, RZ, RZ, RZ, P3 ;  /* 0x000000ffff197224 */ /* 0x000fe200018e06ff */
[----:B------:R-:W-:Y:S02]  /*0980*/  IADD3.X R24, PT, PT, RZ, RZ, RZ, P2, !PT ;  /* 0x000000ffff187210 */ /* 0x000fe400017fe4ff */
[----:B-1----:R-:W-:Y:S02]  /*0990*/  LEA R16, P2, R23, R16, 0x3 ;  /* 0x0000001017107211 */ /* 0x002fe400078418ff */
[----:B------:R-:W-:-:S02]  /*09a0*/  LEA.HI.X R19, R22, R19, R25, 0x3, P4 ;  /* 0x0000001316137211 */ /* 0x000fc400020f1c19 */
[----:B------:R-:W-:Y:S01]  /*09b0*/  LEA.HI.X R17, R23, R17, R24, 0x3, P2 ;  /* 0x0000001117117211 */ /* 0x000fe200010f1c18 */
[----:B----4-:R-:W-:-:S07]  /*09c0*/  DFMA R10, R10, R14, R12 ;  /* 0x0000000e0a0a722b */ /* 0x010fce000000000c */
[----:B------:R2:W-:Y:S04]  /*09d0*/  STG.E.64 desc[UR10][R8.64], R10 ;  /* 0x0000000a08007986 */ /* 0x0005e8000c101b0a */
[----:B------:R-:W3:Y:S04]  /*09e0*/  LDG.E.64 R14, desc[UR10][R6.64] ;  /* 0x0000000a060e7981 */ /* 0x000ee8000c1e1b00 */
[----:B------:R-:W3:Y:S04]  /*09f0*/  LDG.E.64 R12, desc[UR10][R16.64+0x8] ;  /* 0x0000080a100c7981 */ /* 0x000ee8000c1e1b00 */
[----:B------:R-:W3:Y:S01]  /*0a00*/  LDG.E.64 R18, desc[UR10][R18.64+0x8] ;  /* 0x0000080a12127981 */ /* 0x000ee2000c1e1b00 */
[----:B------:R-:W-:Y:S01]  /*0a10*/  VIADD R21, R21, 0x2 ;  /* 0x0000000215157836 */ /* 0x000fe20000000000 */
[----:B---3--:R-:W-:-:S07]  /*0a20*/  DFMA R12, R14, R18, R12 ;  /* 0x000000120e0c722b */ /* 0x008fce000000000c */
[----:B------:R2:W-:Y:S04]  /*0a30*/  STG.E.64 desc[UR10][R16.64+0x8], R12 ;  /* 0x0000080c10007986 */ /* 0x0005e8000c101b0a */
.L_x_29:
[----:B------:R-:W-:Y:S05]  /*0a40*/  BRA.U !UP1, `(.L_x_27) ;  /* 0x00000001092c7547 */ /* 0x000fea000b800000 */
[----:B-12---:R-:W1:Y:S01]  /*0a50*/  LDC.64 R12, c[0x0][0x398] ;  /* 0x0000e600ff0c7b82 */ /* 0x006e620000000a00 */
[----:B------:R-:W-:Y:S01]  /*0a60*/  IADD3 R11, PT, PT, R21, UR8, RZ ;  /* 0x00000008150b7c10 */ /* 0x000fe2000fffe0ff */
[----:B----4-:R-:W-:Y:S01]  /*0a70*/  IMAD.IADD R15, R20, 0x1, R21 ;  /* 0x00000001140f7824 */ /* 0x010fe200078e0215 */
[----:B0-----:R-:W2:Y:S05]  /*0a80*/  LDG.E.64 R6, desc[UR10][R6.64] ;  /* 0x0000000a06067981 */ /* 0x001eaa000c1e1b00 */
[----:B------:R-:W0:Y:S01]  /*0a90*/  LDC.64 R8, c[0x0][0x3a0] ;  /* 0x0000e800ff087b82 */ /* 0x000e220000000a00 */
[----:B-1----:R-:W-:-:S06]  /*0aa0*/  IMAD.WIDE.U32 R12, R15, 0x8, R12 ;  /* 0x000000080f0c7825 */ /* 0x002fcc00078e000c */
[----:B------:R-:W2:Y:S01]  /*0ab0*/  LDG.E.64 R12, desc[UR10][R12.64] ;  /* 0x0000000a0c0c7981 */ /* 0x000ea2000c1e1b00 */
[----:B0-----:R-:W-:-:S05]  /*0ac0*/  IMAD.WIDE.U32 R8, R11, 0x8, R8 ;  /* 0x000000080b087825 */ /* 0x001fca00078e0008 */
[----:B------:R-:W2:Y:S02]  /*0ad0*/  LDG.E.64 R10, desc[UR10][R8.64] ;  /* 0x0000000a080a7981 */ /* 0x000ea4000c1e1b00 */
[----:B--2---:R-:W-:-:S07]  /*0ae0*/  DFMA R10, R6, R12, R10 ;  /* 0x0000000c060a722b */ /* 0x004fce000000000a */
[----:B------:R3:W-:Y:S04]  /*0af0*/  STG.E.64 desc[UR10][R8.64], R10 ;  /* 0x0000000a08007986 */ /* 0x0007e8000c101b0a */
.L_x_27:
[----:B------:R-:W-:Y:S05]  /*0b00*/  @P1 BRA `(.L_x_30) ;  /* 0xfffffff4009c1947 */ /* 0x000fea000383ffff */
[----:B------:R-:W-:Y:S05]  /*0b10*/  BRA.U UP0, `(.L_x_31) ;  /* 0xfffffff500707547 */ /* 0x000fea000b83ffff */
[----:B0-----:R-:W-:Y:S05]  /*0b20*/  EXIT ;  /* 0x000000000000794d */ /* 0x001fea0003800000 */
.L_x_32:
        /* <DEDUP_REMOVED lines=13> */
.L_x_36:


//--------------------- .nv.shared.reserved.0     --------------------------
	.section	.nv.shared.reserved.0,"aw",@nobits
	.weak		__nv_reservedSMEM_offset_0_alias
	.size		__nv_reservedSMEM_offset_0_alias, 0, 64
	.other		__nv_reservedSMEM_offset_0_alias,@"STO_CUDA_RESERVED_SHARED STV_DEFAULT"
__nv_reservedSMEM_offset_0_alias:
	.zero		0
	.zero		64


//--------------------- .nv.constant0._Z8matmult4iiiPdS_S_i --------------------------
	.section	.nv.constant0._Z8matmult4iiiPdS_S_i,"a",@progbits
	.sectionflags	@""
	.align	4
.nv.constant0._Z8matmult4iiiPdS_S_i:
	.zero		940


//--------------------- .nv.constant0._Z8matmult3iiiPdS_S_ --------------------------
	.section	.nv.constant0._Z8matmult3iiiPdS_S_,"a",@progbits
	.sectionflags	@""
	.align	4
.nv.constant0._Z8matmult3iiiPdS_S_:
	.zero		936


//--------------------- .nv.constant0._Z8matmult2iiiPdS_S_ --------------------------
	.section	.nv.constant0._Z8matmult2iiiPdS_S_,"a",@progbits
	.sectionflags	@""
	.align	4
.nv.constant0._Z8matmult2iiiPdS_S_:
	.zero		936


//--------------------- .nv.constant0._Z8matmult1iiiPdS_S_ --------------------------
	.section	.nv.constant0._Z8matmult1iiiPdS_S_,"a",@progbits
	.sectionflags	@""
	.align	4
.nv.constant0._Z8matmult1iiiPdS_S_:
	.zero		936


//--------------------- SYMBOLS --------------------------

	.type		.nv.reservedSmem.offset0,@object
	.size		.nv.reservedSmem.offset0,0x4
